//
// Generated by NVIDIA NVVM Compiler
//
// Compiler Build ID: CL-36424714
// Cuda compilation tools, release 13.0, V13.0.88
// Based on NVVM 20.0.0
//

.version 9.0
.target sm_100
.address_size 64

	// .globl	_Z22reduce_rows_single_forILi4ELi16384EEvPfS0_
// _ZZ18reduce_rows_par_16ILi4ELi16384EEvPfS0_E4temp has been demoted
// _ZZ18reduce_rows_par_64ILi4ELi16384EEvPfS0_E4temp has been demoted
// _ZZ19reduce_rows_par_256ILi4ELi16384EEvPfS0_E4temp has been demoted
// _ZZ25reduce_rows_par_16_determILi4ELi16384EEvPfS0_E4temp has been demoted
// _ZZ25reduce_rows_par_64_determILi4ELi16384EEvPfS0_E4temp has been demoted

.visible .entry _Z22reduce_rows_single_forILi4ELi16384EEvPfS0_(
	.param .u64 .ptr .align 1 _Z22reduce_rows_single_forILi4ELi16384EEvPfS0__param_0,
	.param .u64 .ptr .align 1 _Z22reduce_rows_single_forILi4ELi16384EEvPfS0__param_1
)
{
	.reg .pred 	%p<3>;
	.reg .b32 	%r<6>;
	.reg .b32 	%f<68>;
	.reg .b64 	%rd<13>;

	ld.param.u64 	%rd4, [_Z22reduce_rows_single_forILi4ELi16384EEvPfS0__param_0];
	ld.param.u64 	%rd5, [_Z22reduce_rows_single_forILi4ELi16384EEvPfS0__param_1];
	mov.u32 	%r1, %tid.x;
	setp.gt.u32 	%p1, %r1, 3;
	@%p1 bra 	$L__BB0_4;
	mul.wide.u32 	%rd6, %r1, 65536;
	cvta.to.global.u64 	%rd7, %rd4;
	add.s64 	%rd8, %rd6, %rd7;
	add.s64 	%rd12, %rd8, 64;
	mov.f32 	%f67, 0f00000000;
	mov.b32 	%r5, 0;
$L__BB0_2:
	ld.global.f32 	%f4, [%rd12+-64];
	add.f32 	%f5, %f67, %f4;
	ld.global.f32 	%f6, [%rd12+-60];
	add.f32 	%f7, %f5, %f6;
	ld.global.f32 	%f8, [%rd12+-56];
	add.f32 	%f9, %f7, %f8;
	ld.global.f32 	%f10, [%rd12+-52];
	add.f32 	%f11, %f9, %f10;
	ld.global.f32 	%f12, [%rd12+-48];
	add.f32 	%f13, %f11, %f12;
	ld.global.f32 	%f14, [%rd12+-44];
	add.f32 	%f15, %f13, %f14;
	ld.global.f32 	%f16, [%rd12+-40];
	add.f32 	%f17, %f15, %f16;
	ld.global.f32 	%f18, [%rd12+-36];
	add.f32 	%f19, %f17, %f18;
	ld.global.f32 	%f20, [%rd12+-32];
	add.f32 	%f21, %f19, %f20;
	ld.global.f32 	%f22, [%rd12+-28];
	add.f32 	%f23, %f21, %f22;
	ld.global.f32 	%f24, [%rd12+-24];
	add.f32 	%f25, %f23, %f24;
	ld.global.f32 	%f26, [%rd12+-20];
	add.f32 	%f27, %f25, %f26;
	ld.global.f32 	%f28, [%rd12+-16];
	add.f32 	%f29, %f27, %f28;
	ld.global.f32 	%f30, [%rd12+-12];
	add.f32 	%f31, %f29, %f30;
	ld.global.f32 	%f32, [%rd12+-8];
	add.f32 	%f33, %f31, %f32;
	ld.global.f32 	%f34, [%rd12+-4];
	add.f32 	%f35, %f33, %f34;
	ld.global.f32 	%f36, [%rd12];
	add.f32 	%f37, %f35, %f36;
	ld.global.f32 	%f38, [%rd12+4];
	add.f32 	%f39, %f37, %f38;
	ld.global.f32 	%f40, [%rd12+8];
	add.f32 	%f41, %f39, %f40;
	ld.global.f32 	%f42, [%rd12+12];
	add.f32 	%f43, %f41, %f42;
	ld.global.f32 	%f44, [%rd12+16];
	add.f32 	%f45, %f43, %f44;
	ld.global.f32 	%f46, [%rd12+20];
	add.f32 	%f47, %f45, %f46;
	ld.global.f32 	%f48, [%rd12+24];
	add.f32 	%f49, %f47, %f48;
	ld.global.f32 	%f50, [%rd12+28];
	add.f32 	%f51, %f49, %f50;
	ld.global.f32 	%f52, [%rd12+32];
	add.f32 	%f53, %f51, %f52;
	ld.global.f32 	%f54, [%rd12+36];
	add.f32 	%f55, %f53, %f54;
	ld.global.f32 	%f56, [%rd12+40];
	add.f32 	%f57, %f55, %f56;
	ld.global.f32 	%f58, [%rd12+44];
	add.f32 	%f59, %f57, %f58;
	ld.global.f32 	%f60, [%rd12+48];
	add.f32 	%f61, %f59, %f60;
	ld.global.f32 	%f62, [%rd12+52];
	add.f32 	%f63, %f61, %f62;
	ld.global.f32 	%f64, [%rd12+56];
	add.f32 	%f65, %f63, %f64;
	ld.global.f32 	%f66, [%rd12+60];
	add.f32 	%f67, %f65, %f66;
	add.s32 	%r5, %r5, 32;
	add.s64 	%rd12, %rd12, 128;
	setp.ne.s32 	%p2, %r5, 16384;
	@%p2 bra 	$L__BB0_2;
	cvta.to.global.u64 	%rd9, %rd5;
	mul.wide.u32 	%rd10, %r1, 4;
	add.s64 	%rd11, %rd9, %rd10;
	st.global.f32 	[%rd11], %f67;
$L__BB0_4:
	ret;

}
	// .globl	_Z23reduce_rows_single_backILi4ELi16384EEvPfS0_
.visible .entry _Z23reduce_rows_single_backILi4ELi16384EEvPfS0_(
	.param .u64 .ptr .align 1 _Z23reduce_rows_single_backILi4ELi16384EEvPfS0__param_0,
	.param .u64 .ptr .align 1 _Z23reduce_rows_single_backILi4ELi16384EEvPfS0__param_1
)
{
	.reg .pred 	%p<3>;
	.reg .b32 	%r<6>;
	.reg .b32 	%f<68>;
	.reg .b64 	%rd<13>;

	ld.param.u64 	%rd4, [_Z23reduce_rows_single_backILi4ELi16384EEvPfS0__param_0];
	ld.param.u64 	%rd5, [_Z23reduce_rows_single_backILi4ELi16384EEvPfS0__param_1];
	mov.u32 	%r1, %tid.x;
	setp.gt.u32 	%p1, %r1, 3;
	@%p1 bra 	$L__BB1_4;
	mul.wide.u32 	%rd6, %r1, 65536;
	cvta.to.global.u64 	%rd7, %rd4;
	add.s64 	%rd8, %rd6, %rd7;
	add.s64 	%rd12, %rd8, 65532;
	mov.f32 	%f67, 0f00000000;
	mov.b32 	%r5, 0;
$L__BB1_2:
	ld.global.f32 	%f4, [%rd12];
	add.f32 	%f5, %f67, %f4;
	ld.global.f32 	%f6, [%rd12+-4];
	add.f32 	%f7, %f5, %f6;
	ld.global.f32 	%f8, [%rd12+-8];
	add.f32 	%f9, %f7, %f8;
	ld.global.f32 	%f10, [%rd12+-12];
	add.f32 	%f11, %f9, %f10;
	ld.global.f32 	%f12, [%rd12+-16];
	add.f32 	%f13, %f11, %f12;
	ld.global.f32 	%f14, [%rd12+-20];
	add.f32 	%f15, %f13, %f14;
	ld.global.f32 	%f16, [%rd12+-24];
	add.f32 	%f17, %f15, %f16;
	ld.global.f32 	%f18, [%rd12+-28];
	add.f32 	%f19, %f17, %f18;
	ld.global.f32 	%f20, [%rd12+-32];
	add.f32 	%f21, %f19, %f20;
	ld.global.f32 	%f22, [%rd12+-36];
	add.f32 	%f23, %f21, %f22;
	ld.global.f32 	%f24, [%rd12+-40];
	add.f32 	%f25, %f23, %f24;
	ld.global.f32 	%f26, [%rd12+-44];
	add.f32 	%f27, %f25, %f26;
	ld.global.f32 	%f28, [%rd12+-48];
	add.f32 	%f29, %f27, %f28;
	ld.global.f32 	%f30, [%rd12+-52];
	add.f32 	%f31, %f29, %f30;
	ld.global.f32 	%f32, [%rd12+-56];
	add.f32 	%f33, %f31, %f32;
	ld.global.f32 	%f34, [%rd12+-60];
	add.f32 	%f35, %f33, %f34;
	ld.global.f32 	%f36, [%rd12+-64];
	add.f32 	%f37, %f35, %f36;
	ld.global.f32 	%f38, [%rd12+-68];
	add.f32 	%f39, %f37, %f38;
	ld.global.f32 	%f40, [%rd12+-72];
	add.f32 	%f41, %f39, %f40;
	ld.global.f32 	%f42, [%rd12+-76];
	add.f32 	%f43, %f41, %f42;
	ld.global.f32 	%f44, [%rd12+-80];
	add.f32 	%f45, %f43, %f44;
	ld.global.f32 	%f46, [%rd12+-84];
	add.f32 	%f47, %f45, %f46;
	ld.global.f32 	%f48, [%rd12+-88];
	add.f32 	%f49, %f47, %f48;
	ld.global.f32 	%f50, [%rd12+-92];
	add.f32 	%f51, %f49, %f50;
	ld.global.f32 	%f52, [%rd12+-96];
	add.f32 	%f53, %f51, %f52;
	ld.global.f32 	%f54, [%rd12+-100];
	add.f32 	%f55, %f53, %f54;
	ld.global.f32 	%f56, [%rd12+-104];
	add.f32 	%f57, %f55, %f56;
	ld.global.f32 	%f58, [%rd12+-108];
	add.f32 	%f59, %f57, %f58;
	ld.global.f32 	%f60, [%rd12+-112];
	add.f32 	%f61, %f59, %f60;
	ld.global.f32 	%f62, [%rd12+-116];
	add.f32 	%f63, %f61, %f62;
	ld.global.f32 	%f64, [%rd12+-120];
	add.f32 	%f65, %f63, %f64;
	ld.global.f32 	%f66, [%rd12+-124];
	add.f32 	%f67, %f65, %f66;
	add.s32 	%r5, %r5, -32;
	add.s64 	%rd12, %rd12, -128;
	setp.ne.s32 	%p2, %r5, -16384;
	@%p2 bra 	$L__BB1_2;
	cvta.to.global.u64 	%rd9, %rd5;
	mul.wide.u32 	%rd10, %r1, 4;
	add.s64 	%rd11, %rd9, %rd10;
	st.global.f32 	[%rd11], %f67;
$L__BB1_4:
	ret;

}
	// .globl	_Z18reduce_rows_par_16ILi4ELi16384EEvPfS0_
.visible .entry _Z18reduce_rows_par_16ILi4ELi16384EEvPfS0_(
	.param .u64 .ptr .align 1 _Z18reduce_rows_par_16ILi4ELi16384EEvPfS0__param_0,
	.param .u64 .ptr .align 1 _Z18reduce_rows_par_16ILi4ELi16384EEvPfS0__param_1
)
{
	.reg .pred 	%p<3>;
	.reg .b32 	%r<10>;
	.reg .b32 	%f<100>;
	.reg .b64 	%rd<15>;
	// demoted variable
	.shared .align 4 .b8 _ZZ18reduce_rows_par_16ILi4ELi16384EEvPfS0_E4temp[64];
	ld.param.u64 	%rd5, [_Z18reduce_rows_par_16ILi4ELi16384EEvPfS0__param_0];
	ld.param.u64 	%rd4, [_Z18reduce_rows_par_16ILi4ELi16384EEvPfS0__param_1];
	cvta.to.global.u64 	%rd6, %rd5;
	mov.u32 	%r1, %ctaid.x;
	mov.u32 	%r2, %tid.x;
	mul.wide.u32 	%rd7, %r1, 65536;
	mul.wide.u32 	%rd8, %r2, 4096;
	add.s64 	%rd9, %rd7, %rd8;
	add.s64 	%rd10, %rd9, %rd6;
	add.s64 	%rd14, %rd10, 64;
	mov.f32 	%f99, 0f00000000;
	mov.b32 	%r9, 0;
$L__BB2_1:
	ld.global.f32 	%f4, [%rd14+-64];
	add.f32 	%f5, %f99, %f4;
	ld.global.f32 	%f6, [%rd14+-60];
	add.f32 	%f7, %f5, %f6;
	ld.global.f32 	%f8, [%rd14+-56];
	add.f32 	%f9, %f7, %f8;
	ld.global.f32 	%f10, [%rd14+-52];
	add.f32 	%f11, %f9, %f10;
	ld.global.f32 	%f12, [%rd14+-48];
	add.f32 	%f13, %f11, %f12;
	ld.global.f32 	%f14, [%rd14+-44];
	add.f32 	%f15, %f13, %f14;
	ld.global.f32 	%f16, [%rd14+-40];
	add.f32 	%f17, %f15, %f16;
	ld.global.f32 	%f18, [%rd14+-36];
	add.f32 	%f19, %f17, %f18;
	ld.global.f32 	%f20, [%rd14+-32];
	add.f32 	%f21, %f19, %f20;
	ld.global.f32 	%f22, [%rd14+-28];
	add.f32 	%f23, %f21, %f22;
	ld.global.f32 	%f24, [%rd14+-24];
	add.f32 	%f25, %f23, %f24;
	ld.global.f32 	%f26, [%rd14+-20];
	add.f32 	%f27, %f25, %f26;
	ld.global.f32 	%f28, [%rd14+-16];
	add.f32 	%f29, %f27, %f28;
	ld.global.f32 	%f30, [%rd14+-12];
	add.f32 	%f31, %f29, %f30;
	ld.global.f32 	%f32, [%rd14+-8];
	add.f32 	%f33, %f31, %f32;
	ld.global.f32 	%f34, [%rd14+-4];
	add.f32 	%f35, %f33, %f34;
	ld.global.f32 	%f36, [%rd14];
	add.f32 	%f37, %f35, %f36;
	ld.global.f32 	%f38, [%rd14+4];
	add.f32 	%f39, %f37, %f38;
	ld.global.f32 	%f40, [%rd14+8];
	add.f32 	%f41, %f39, %f40;
	ld.global.f32 	%f42, [%rd14+12];
	add.f32 	%f43, %f41, %f42;
	ld.global.f32 	%f44, [%rd14+16];
	add.f32 	%f45, %f43, %f44;
	ld.global.f32 	%f46, [%rd14+20];
	add.f32 	%f47, %f45, %f46;
	ld.global.f32 	%f48, [%rd14+24];
	add.f32 	%f49, %f47, %f48;
	ld.global.f32 	%f50, [%rd14+28];
	add.f32 	%f51, %f49, %f50;
	ld.global.f32 	%f52, [%rd14+32];
	add.f32 	%f53, %f51, %f52;
	ld.global.f32 	%f54, [%rd14+36];
	add.f32 	%f55, %f53, %f54;
	ld.global.f32 	%f56, [%rd14+40];
	add.f32 	%f57, %f55, %f56;
	ld.global.f32 	%f58, [%rd14+44];
	add.f32 	%f59, %f57, %f58;
	ld.global.f32 	%f60, [%rd14+48];
	add.f32 	%f61, %f59, %f60;
	ld.global.f32 	%f62, [%rd14+52];
	add.f32 	%f63, %f61, %f62;
	ld.global.f32 	%f64, [%rd14+56];
	add.f32 	%f65, %f63, %f64;
	ld.global.f32 	%f66, [%rd14+60];
	add.f32 	%f99, %f65, %f66;
	add.s32 	%r9, %r9, 32;
	add.s64 	%rd14, %rd14, 128;
	setp.ne.s32 	%p1, %r9, 1024;
	@%p1 bra 	$L__BB2_1;
	shl.b32 	%r6, %r2, 2;
	mov.u32 	%r7, _ZZ18reduce_rows_par_16ILi4ELi16384EEvPfS0_E4temp;
	add.s32 	%r8, %r7, %r6;
	st.shared.f32 	[%r8], %f99;
	bar.sync 	0;
	setp.ne.s32 	%p2, %r2, 0;
	@%p2 bra 	$L__BB2_4;
	ld.shared.f32 	%f67, [_ZZ18reduce_rows_par_16ILi4ELi16384EEvPfS0_E4temp];
	add.f32 	%f68, %f67, 0f00000000;
	ld.shared.f32 	%f69, [_ZZ18reduce_rows_par_16ILi4ELi16384EEvPfS0_E4temp+4];
	add.f32 	%f70, %f68, %f69;
	ld.shared.f32 	%f71, [_ZZ18reduce_rows_par_16ILi4ELi16384EEvPfS0_E4temp+8];
	add.f32 	%f72, %f70, %f71;
	ld.shared.f32 	%f73, [_ZZ18reduce_rows_par_16ILi4ELi16384EEvPfS0_E4temp+12];
	add.f32 	%f74, %f72, %f73;
	ld.shared.f32 	%f75, [_ZZ18reduce_rows_par_16ILi4ELi16384EEvPfS0_E4temp+16];
	add.f32 	%f76, %f74, %f75;
	ld.shared.f32 	%f77, [_ZZ18reduce_rows_par_16ILi4ELi16384EEvPfS0_E4temp+20];
	add.f32 	%f78, %f76, %f77;
	ld.shared.f32 	%f79, [_ZZ18reduce_rows_par_16ILi4ELi16384EEvPfS0_E4temp+24];
	add.f32 	%f80, %f78, %f79;
	ld.shared.f32 	%f81, [_ZZ18reduce_rows_par_16ILi4ELi16384EEvPfS0_E4temp+28];
	add.f32 	%f82, %f80, %f81;
	ld.shared.f32 	%f83, [_ZZ18reduce_rows_par_16ILi4ELi16384EEvPfS0_E4temp+32];
	add.f32 	%f84, %f82, %f83;
	ld.shared.f32 	%f85, [_ZZ18reduce_rows_par_16ILi4ELi16384EEvPfS0_E4temp+36];
	add.f32 	%f86, %f84, %f85;
	ld.shared.f32 	%f87, [_ZZ18reduce_rows_par_16ILi4ELi16384EEvPfS0_E4temp+40];
	add.f32 	%f88, %f86, %f87;
	ld.shared.f32 	%f89, [_ZZ18reduce_rows_par_16ILi4ELi16384EEvPfS0_E4temp+44];
	add.f32 	%f90, %f88, %f89;
	ld.shared.f32 	%f91, [_ZZ18reduce_rows_par_16ILi4ELi16384EEvPfS0_E4temp+48];
	add.f32 	%f92, %f90, %f91;
	ld.shared.f32 	%f93, [_ZZ18reduce_rows_par_16ILi4ELi16384EEvPfS0_E4temp+52];
	add.f32 	%f94, %f92, %f93;
	ld.shared.f32 	%f95, [_ZZ18reduce_rows_par_16ILi4ELi16384EEvPfS0_E4temp+56];
	add.f32 	%f96, %f94, %f95;
	ld.shared.f32 	%f97, [_ZZ18reduce_rows_par_16ILi4ELi16384EEvPfS0_E4temp+60];
	add.f32 	%f98, %f96, %f97;
	cvta.to.global.u64 	%rd11, %rd4;
	mul.wide.u32 	%rd12, %r1, 4;
	add.s64 	%rd13, %rd11, %rd12;
	st.global.f32 	[%rd13], %f98;
$L__BB2_4:
	ret;

}
	// .globl	_Z18reduce_rows_par_64ILi4ELi16384EEvPfS0_
.visible .entry _Z18reduce_rows_par_64ILi4ELi16384EEvPfS0_(
	.param .u64 .ptr .align 1 _Z18reduce_rows_par_64ILi4ELi16384EEvPfS0__param_0,
	.param .u64 .ptr .align 1 _Z18reduce_rows_par_64ILi4ELi16384EEvPfS0__param_1
)
{
	.reg .pred 	%p<3>;
	.reg .b32 	%r<10>;
	.reg .b32 	%f<196>;
	.reg .b64 	%rd<15>;
	// demoted variable
	.shared .align 4 .b8 _ZZ18reduce_rows_par_64ILi4ELi16384EEvPfS0_E4temp[256];
	ld.param.u64 	%rd5, [_Z18reduce_rows_par_64ILi4ELi16384EEvPfS0__param_0];
	ld.param.u64 	%rd4, [_Z18reduce_rows_par_64ILi4ELi16384EEvPfS0__param_1];
	cvta.to.global.u64 	%rd6, %rd5;
	mov.u32 	%r1, %ctaid.x;
	mov.u32 	%r2, %tid.x;
	mul.wide.u32 	%rd7, %r1, 65536;
	mul.wide.u32 	%rd8, %r2, 1024;
	add.s64 	%rd9, %rd7, %rd8;
	add.s64 	%rd10, %rd9, %rd6;
	add.s64 	%rd14, %rd10, 64;
	mov.f32 	%f195, 0f00000000;
	mov.b32 	%r9, 0;
$L__BB3_1:
	ld.global.f32 	%f4, [%rd14+-64];
	add.f32 	%f5, %f195, %f4;
	ld.global.f32 	%f6, [%rd14+-60];
	add.f32 	%f7, %f5, %f6;
	ld.global.f32 	%f8, [%rd14+-56];
	add.f32 	%f9, %f7, %f8;
	ld.global.f32 	%f10, [%rd14+-52];
	add.f32 	%f11, %f9, %f10;
	ld.global.f32 	%f12, [%rd14+-48];
	add.f32 	%f13, %f11, %f12;
	ld.global.f32 	%f14, [%rd14+-44];
	add.f32 	%f15, %f13, %f14;
	ld.global.f32 	%f16, [%rd14+-40];
	add.f32 	%f17, %f15, %f16;
	ld.global.f32 	%f18, [%rd14+-36];
	add.f32 	%f19, %f17, %f18;
	ld.global.f32 	%f20, [%rd14+-32];
	add.f32 	%f21, %f19, %f20;
	ld.global.f32 	%f22, [%rd14+-28];
	add.f32 	%f23, %f21, %f22;
	ld.global.f32 	%f24, [%rd14+-24];
	add.f32 	%f25, %f23, %f24;
	ld.global.f32 	%f26, [%rd14+-20];
	add.f32 	%f27, %f25, %f26;
	ld.global.f32 	%f28, [%rd14+-16];
	add.f32 	%f29, %f27, %f28;
	ld.global.f32 	%f30, [%rd14+-12];
	add.f32 	%f31, %f29, %f30;
	ld.global.f32 	%f32, [%rd14+-8];
	add.f32 	%f33, %f31, %f32;
	ld.global.f32 	%f34, [%rd14+-4];
	add.f32 	%f35, %f33, %f34;
	ld.global.f32 	%f36, [%rd14];
	add.f32 	%f37, %f35, %f36;
	ld.global.f32 	%f38, [%rd14+4];
	add.f32 	%f39, %f37, %f38;
	ld.global.f32 	%f40, [%rd14+8];
	add.f32 	%f41, %f39, %f40;
	ld.global.f32 	%f42, [%rd14+12];
	add.f32 	%f43, %f41, %f42;
	ld.global.f32 	%f44, [%rd14+16];
	add.f32 	%f45, %f43, %f44;
	ld.global.f32 	%f46, [%rd14+20];
	add.f32 	%f47, %f45, %f46;
	ld.global.f32 	%f48, [%rd14+24];
	add.f32 	%f49, %f47, %f48;
	ld.global.f32 	%f50, [%rd14+28];
	add.f32 	%f51, %f49, %f50;
	ld.global.f32 	%f52, [%rd14+32];
	add.f32 	%f53, %f51, %f52;
	ld.global.f32 	%f54, [%rd14+36];
	add.f32 	%f55, %f53, %f54;
	ld.global.f32 	%f56, [%rd14+40];
	add.f32 	%f57, %f55, %f56;
	ld.global.f32 	%f58, [%rd14+44];
	add.f32 	%f59, %f57, %f58;
	ld.global.f32 	%f60, [%rd14+48];
	add.f32 	%f61, %f59, %f60;
	ld.global.f32 	%f62, [%rd14+52];
	add.f32 	%f63, %f61, %f62;
	ld.global.f32 	%f64, [%rd14+56];
	add.f32 	%f65, %f63, %f64;
	ld.global.f32 	%f66, [%rd14+60];
	add.f32 	%f195, %f65, %f66;
	add.s32 	%r9, %r9, 32;
	add.s64 	%rd14, %rd14, 128;
	setp.ne.s32 	%p1, %r9, 256;
	@%p1 bra 	$L__BB3_1;
	shl.b32 	%r6, %r2, 2;
	mov.u32 	%r7, _ZZ18reduce_rows_par_64ILi4ELi16384EEvPfS0_E4temp;
	add.s32 	%r8, %r7, %r6;
	st.shared.f32 	[%r8], %f195;
	bar.sync 	0;
	setp.ne.s32 	%p2, %r2, 0;
	@%p2 bra 	$L__BB3_4;
	ld.shared.f32 	%f67, [_ZZ18reduce_rows_par_64ILi4ELi16384EEvPfS0_E4temp];
	add.f32 	%f68, %f67, 0f00000000;
	ld.shared.f32 	%f69, [_ZZ18reduce_rows_par_64ILi4ELi16384EEvPfS0_E4temp+4];
	add.f32 	%f70, %f68, %f69;
	ld.shared.f32 	%f71, [_ZZ18reduce_rows_par_64ILi4ELi16384EEvPfS0_E4temp+8];
	add.f32 	%f72, %f70, %f71;
	ld.shared.f32 	%f73, [_ZZ18reduce_rows_par_64ILi4ELi16384EEvPfS0_E4temp+12];
	add.f32 	%f74, %f72, %f73;
	ld.shared.f32 	%f75, [_ZZ18reduce_rows_par_64ILi4ELi16384EEvPfS0_E4temp+16];
	add.f32 	%f76, %f74, %f75;
	ld.shared.f32 	%f77, [_ZZ18reduce_rows_par_64ILi4ELi16384EEvPfS0_E4temp+20];
	add.f32 	%f78, %f76, %f77;
	ld.shared.f32 	%f79, [_ZZ18reduce_rows_par_64ILi4ELi16384EEvPfS0_E4temp+24];
	add.f32 	%f80, %f78, %f79;
	ld.shared.f32 	%f81, [_ZZ18reduce_rows_par_64ILi4ELi16384EEvPfS0_E4temp+28];
	add.f32 	%f82, %f80, %f81;
	ld.shared.f32 	%f83, [_ZZ18reduce_rows_par_64ILi4ELi16384EEvPfS0_E4temp+32];
	add.f32 	%f84, %f82, %f83;
	ld.shared.f32 	%f85, [_ZZ18reduce_rows_par_64ILi4ELi16384EEvPfS0_E4temp+36];
	add.f32 	%f86, %f84, %f85;
	ld.shared.f32 	%f87, [_ZZ18reduce_rows_par_64ILi4ELi16384EEvPfS0_E4temp+40];
	add.f32 	%f88, %f86, %f87;
	ld.shared.f32 	%f89, [_ZZ18reduce_rows_par_64ILi4ELi16384EEvPfS0_E4temp+44];
	add.f32 	%f90, %f88, %f89;
	ld.shared.f32 	%f91, [_ZZ18reduce_rows_par_64ILi4ELi16384EEvPfS0_E4temp+48];
	add.f32 	%f92, %f90, %f91;
	ld.shared.f32 	%f93, [_ZZ18reduce_rows_par_64ILi4ELi16384EEvPfS0_E4temp+52];
	add.f32 	%f94, %f92, %f93;
	ld.shared.f32 	%f95, [_ZZ18reduce_rows_par_64ILi4ELi16384EEvPfS0_E4temp+56];
	add.f32 	%f96, %f94, %f95;
	ld.shared.f32 	%f97, [_ZZ18reduce_rows_par_64ILi4ELi16384EEvPfS0_E4temp+60];
	add.f32 	%f98, %f96, %f97;
	ld.shared.f32 	%f99, [_ZZ18reduce_rows_par_64ILi4ELi16384EEvPfS0_E4temp+64];
	add.f32 	%f100, %f98, %f99;
	ld.shared.f32 	%f101, [_ZZ18reduce_rows_par_64ILi4ELi16384EEvPfS0_E4temp+68];
	add.f32 	%f102, %f100, %f101;
	ld.shared.f32 	%f103, [_ZZ18reduce_rows_par_64ILi4ELi16384EEvPfS0_E4temp+72];
	add.f32 	%f104, %f102, %f103;
	ld.shared.f32 	%f105, [_ZZ18reduce_rows_par_64ILi4ELi16384EEvPfS0_E4temp+76];
	add.f32 	%f106, %f104, %f105;
	ld.shared.f32 	%f107, [_ZZ18reduce_rows_par_64ILi4ELi16384EEvPfS0_E4temp+80];
	add.f32 	%f108, %f106, %f107;
	ld.shared.f32 	%f109, [_ZZ18reduce_rows_par_64ILi4ELi16384EEvPfS0_E4temp+84];
	add.f32 	%f110, %f108, %f109;
	ld.shared.f32 	%f111, [_ZZ18reduce_rows_par_64ILi4ELi16384EEvPfS0_E4temp+88];
	add.f32 	%f112, %f110, %f111;
	ld.shared.f32 	%f113, [_ZZ18reduce_rows_par_64ILi4ELi16384EEvPfS0_E4temp+92];
	add.f32 	%f114, %f112, %f113;
	ld.shared.f32 	%f115, [_ZZ18reduce_rows_par_64ILi4ELi16384EEvPfS0_E4temp+96];
	add.f32 	%f116, %f114, %f115;
	ld.shared.f32 	%f117, [_ZZ18reduce_rows_par_64ILi4ELi16384EEvPfS0_E4temp+100];
	add.f32 	%f118, %f116, %f117;
	ld.shared.f32 	%f119, [_ZZ18reduce_rows_par_64ILi4ELi16384EEvPfS0_E4temp+104];
	add.f32 	%f120, %f118, %f119;
	ld.shared.f32 	%f121, [_ZZ18reduce_rows_par_64ILi4ELi16384EEvPfS0_E4temp+108];
	add.f32 	%f122, %f120, %f121;
	ld.shared.f32 	%f123, [_ZZ18reduce_rows_par_64ILi4ELi16384EEvPfS0_E4temp+112];
	add.f32 	%f124, %f122, %f123;
	ld.shared.f32 	%f125, [_ZZ18reduce_rows_par_64ILi4ELi16384EEvPfS0_E4temp+116];
	add.f32 	%f126, %f124, %f125;
	ld.shared.f32 	%f127, [_ZZ18reduce_rows_par_64ILi4ELi16384EEvPfS0_E4temp+120];
	add.f32 	%f128, %f126, %f127;
	ld.shared.f32 	%f129, [_ZZ18reduce_rows_par_64ILi4ELi16384EEvPfS0_E4temp+124];
	add.f32 	%f130, %f128, %f129;
	ld.shared.f32 	%f131, [_ZZ18reduce_rows_par_64ILi4ELi16384EEvPfS0_E4temp+128];
	add.f32 	%f132, %f130, %f131;
	ld.shared.f32 	%f133, [_ZZ18reduce_rows_par_64ILi4ELi16384EEvPfS0_E4temp+132];
	add.f32 	%f134, %f132, %f133;
	ld.shared.f32 	%f135, [_ZZ18reduce_rows_par_64ILi4ELi16384EEvPfS0_E4temp+136];
	add.f32 	%f136, %f134, %f135;
	ld.shared.f32 	%f137, [_ZZ18reduce_rows_par_64ILi4ELi16384EEvPfS0_E4temp+140];
	add.f32 	%f138, %f136, %f137;
	ld.shared.f32 	%f139, [_ZZ18reduce_rows_par_64ILi4ELi16384EEvPfS0_E4temp+144];
	add.f32 	%f140, %f138, %f139;
	ld.shared.f32 	%f141, [_ZZ18reduce_rows_par_64ILi4ELi16384EEvPfS0_E4temp+148];
	add.f32 	%f142, %f140, %f141;
	ld.shared.f32 	%f143, [_ZZ18reduce_rows_par_64ILi4ELi16384EEvPfS0_E4temp+152];
	add.f32 	%f144, %f142, %f143;
	ld.shared.f32 	%f145, [_ZZ18reduce_rows_par_64ILi4ELi16384EEvPfS0_E4temp+156];
	add.f32 	%f146, %f144, %f145;
	ld.shared.f32 	%f147, [_ZZ18reduce_rows_par_64ILi4ELi16384EEvPfS0_E4temp+160];
	add.f32 	%f148, %f146, %f147;
	ld.shared.f32 	%f149, [_ZZ18reduce_rows_par_64ILi4ELi16384EEvPfS0_E4temp+164];
	add.f32 	%f150, %f148, %f149;
	ld.shared.f32 	%f151, [_ZZ18reduce_rows_par_64ILi4ELi16384EEvPfS0_E4temp+168];
	add.f32 	%f152, %f150, %f151;
	ld.shared.f32 	%f153, [_ZZ18reduce_rows_par_64ILi4ELi16384EEvPfS0_E4temp+172];
	add.f32 	%f154, %f152, %f153;
	ld.shared.f32 	%f155, [_ZZ18reduce_rows_par_64ILi4ELi16384EEvPfS0_E4temp+176];
	add.f32 	%f156, %f154, %f155;
	ld.shared.f32 	%f157, [_ZZ18reduce_rows_par_64ILi4ELi16384EEvPfS0_E4temp+180];
	add.f32 	%f158, %f156, %f157;
	ld.shared.f32 	%f159, [_ZZ18reduce_rows_par_64ILi4ELi16384EEvPfS0_E4temp+184];
	add.f32 	%f160, %f158, %f159;
	ld.shared.f32 	%f161, [_ZZ18reduce_rows_par_64ILi4ELi16384EEvPfS0_E4temp+188];
	add.f32 	%f162, %f160, %f161;
	ld.shared.f32 	%f163, [_ZZ18reduce_rows_par_64ILi4ELi16384EEvPfS0_E4temp+192];
	add.f32 	%f164, %f162, %f163;
	ld.shared.f32 	%f165, [_ZZ18reduce_rows_par_64ILi4ELi16384EEvPfS0_E4temp+196];
	add.f32 	%f166, %f164, %f165;
	ld.shared.f32 	%f167, [_ZZ18reduce_rows_par_64ILi4ELi16384EEvPfS0_E4temp+200];
	add.f32 	%f168, %f166, %f167;
	ld.shared.f32 	%f169, [_ZZ18reduce_rows_par_64ILi4ELi16384EEvPfS0_E4temp+204];
	add.f32 	%f170, %f168, %f169;
	ld.shared.f32 	%f171, [_ZZ18reduce_rows_par_64ILi4ELi16384EEvPfS0_E4temp+208];
	add.f32 	%f172, %f170, %f171;
	ld.shared.f32 	%f173, [_ZZ18reduce_rows_par_64ILi4ELi16384EEvPfS0_E4temp+212];
	add.f32 	%f174, %f172, %f173;
	ld.shared.f32 	%f175, [_ZZ18reduce_rows_par_64ILi4ELi16384EEvPfS0_E4temp+216];
	add.f32 	%f176, %f174, %f175;
	ld.shared.f32 	%f177, [_ZZ18reduce_rows_par_64ILi4ELi16384EEvPfS0_E4temp+220];
	add.f32 	%f178, %f176, %f177;
	ld.shared.f32 	%f179, [_ZZ18reduce_rows_par_64ILi4ELi16384EEvPfS0_E4temp+224];
	add.f32 	%f180, %f178, %f179;
	ld.shared.f32 	%f181, [_ZZ18reduce_rows_par_64ILi4ELi16384EEvPfS0_E4temp+228];
	add.f32 	%f182, %f180, %f181;
	ld.shared.f32 	%f183, [_ZZ18reduce_rows_par_64ILi4ELi16384EEvPfS0_E4temp+232];
	add.f32 	%f184, %f182, %f183;
	ld.shared.f32 	%f185, [_ZZ18reduce_rows_par_64ILi4ELi16384EEvPfS0_E4temp+236];
	add.f32 	%f186, %f184, %f185;
	ld.shared.f32 	%f187, [_ZZ18reduce_rows_par_64ILi4ELi16384EEvPfS0_E4temp+240];
	add.f32 	%f188, %f186, %f187;
	ld.shared.f32 	%f189, [_ZZ18reduce_rows_par_64ILi4ELi16384EEvPfS0_E4temp+244];
	add.f32 	%f190, %f188, %f189;
	ld.shared.f32 	%f191, [_ZZ18reduce_rows_par_64ILi4ELi16384EEvPfS0_E4temp+248];
	add.f32 	%f192, %f190, %f191;
	ld.shared.f32 	%f193, [_ZZ18reduce_rows_par_64ILi4ELi16384EEvPfS0_E4temp+252];
	add.f32 	%f194, %f192, %f193;
	cvta.to.global.u64 	%rd11, %rd4;
	mul.wide.u32 	%rd12, %r1, 4;
	add.s64 	%rd13, %rd11, %rd12;
	st.global.f32 	[%rd13], %f194;
$L__BB3_4:
	ret;

}
	// .globl	_Z19reduce_rows_par_256ILi4ELi16384EEvPfS0_
.visible .entry _Z19reduce_rows_par_256ILi4ELi16384EEvPfS0_(
	.param .u64 .ptr .align 1 _Z19reduce_rows_par_256ILi4ELi16384EEvPfS0__param_0,
	.param .u64 .ptr .align 1 _Z19reduce_rows_par_256ILi4ELi16384EEvPfS0__param_1
)
{
	.reg .pred 	%p<10>;
	.reg .b32 	%r<17>;
	.reg .b32 	%f<154>;
	.reg .b64 	%rd<9>;
	// demoted variable
	.shared .align 4 .b8 _ZZ19reduce_rows_par_256ILi4ELi16384EEvPfS0_E4temp[1024];
	ld.param.u64 	%rd2, [_Z19reduce_rows_par_256ILi4ELi16384EEvPfS0__param_0];
	ld.param.u64 	%rd1, [_Z19reduce_rows_par_256ILi4ELi16384EEvPfS0__param_1];
	cvta.to.global.u64 	%rd3, %rd2;
	mov.u32 	%r1, %ctaid.x;
	mov.u32 	%r2, %tid.x;
	shl.b32 	%r4, %r2, 6;
	shl.b32 	%r5, %r1, 14;
	add.s32 	%r6, %r5, %r4;
	mul.wide.u32 	%rd4, %r6, 4;
	add.s64 	%rd5, %rd3, %rd4;
	ld.global.f32 	%f1, [%rd5];
	add.f32 	%f2, %f1, 0f00000000;
	ld.global.f32 	%f3, [%rd5+4];
	add.f32 	%f4, %f2, %f3;
	ld.global.f32 	%f5, [%rd5+8];
	add.f32 	%f6, %f4, %f5;
	ld.global.f32 	%f7, [%rd5+12];
	add.f32 	%f8, %f6, %f7;
	ld.global.f32 	%f9, [%rd5+16];
	add.f32 	%f10, %f8, %f9;
	ld.global.f32 	%f11, [%rd5+20];
	add.f32 	%f12, %f10, %f11;
	ld.global.f32 	%f13, [%rd5+24];
	add.f32 	%f14, %f12, %f13;
	ld.global.f32 	%f15, [%rd5+28];
	add.f32 	%f16, %f14, %f15;
	ld.global.f32 	%f17, [%rd5+32];
	add.f32 	%f18, %f16, %f17;
	ld.global.f32 	%f19, [%rd5+36];
	add.f32 	%f20, %f18, %f19;
	ld.global.f32 	%f21, [%rd5+40];
	add.f32 	%f22, %f20, %f21;
	ld.global.f32 	%f23, [%rd5+44];
	add.f32 	%f24, %f22, %f23;
	ld.global.f32 	%f25, [%rd5+48];
	add.f32 	%f26, %f24, %f25;
	ld.global.f32 	%f27, [%rd5+52];
	add.f32 	%f28, %f26, %f27;
	ld.global.f32 	%f29, [%rd5+56];
	add.f32 	%f30, %f28, %f29;
	ld.global.f32 	%f31, [%rd5+60];
	add.f32 	%f32, %f30, %f31;
	ld.global.f32 	%f33, [%rd5+64];
	add.f32 	%f34, %f32, %f33;
	ld.global.f32 	%f35, [%rd5+68];
	add.f32 	%f36, %f34, %f35;
	ld.global.f32 	%f37, [%rd5+72];
	add.f32 	%f38, %f36, %f37;
	ld.global.f32 	%f39, [%rd5+76];
	add.f32 	%f40, %f38, %f39;
	ld.global.f32 	%f41, [%rd5+80];
	add.f32 	%f42, %f40, %f41;
	ld.global.f32 	%f43, [%rd5+84];
	add.f32 	%f44, %f42, %f43;
	ld.global.f32 	%f45, [%rd5+88];
	add.f32 	%f46, %f44, %f45;
	ld.global.f32 	%f47, [%rd5+92];
	add.f32 	%f48, %f46, %f47;
	ld.global.f32 	%f49, [%rd5+96];
	add.f32 	%f50, %f48, %f49;
	ld.global.f32 	%f51, [%rd5+100];
	add.f32 	%f52, %f50, %f51;
	ld.global.f32 	%f53, [%rd5+104];
	add.f32 	%f54, %f52, %f53;
	ld.global.f32 	%f55, [%rd5+108];
	add.f32 	%f56, %f54, %f55;
	ld.global.f32 	%f57, [%rd5+112];
	add.f32 	%f58, %f56, %f57;
	ld.global.f32 	%f59, [%rd5+116];
	add.f32 	%f60, %f58, %f59;
	ld.global.f32 	%f61, [%rd5+120];
	add.f32 	%f62, %f60, %f61;
	ld.global.f32 	%f63, [%rd5+124];
	add.f32 	%f64, %f62, %f63;
	ld.global.f32 	%f65, [%rd5+128];
	add.f32 	%f66, %f64, %f65;
	ld.global.f32 	%f67, [%rd5+132];
	add.f32 	%f68, %f66, %f67;
	ld.global.f32 	%f69, [%rd5+136];
	add.f32 	%f70, %f68, %f69;
	ld.global.f32 	%f71, [%rd5+140];
	add.f32 	%f72, %f70, %f71;
	ld.global.f32 	%f73, [%rd5+144];
	add.f32 	%f74, %f72, %f73;
	ld.global.f32 	%f75, [%rd5+148];
	add.f32 	%f76, %f74, %f75;
	ld.global.f32 	%f77, [%rd5+152];
	add.f32 	%f78, %f76, %f77;
	ld.global.f32 	%f79, [%rd5+156];
	add.f32 	%f80, %f78, %f79;
	ld.global.f32 	%f81, [%rd5+160];
	add.f32 	%f82, %f80, %f81;
	ld.global.f32 	%f83, [%rd5+164];
	add.f32 	%f84, %f82, %f83;
	ld.global.f32 	%f85, [%rd5+168];
	add.f32 	%f86, %f84, %f85;
	ld.global.f32 	%f87, [%rd5+172];
	add.f32 	%f88, %f86, %f87;
	ld.global.f32 	%f89, [%rd5+176];
	add.f32 	%f90, %f88, %f89;
	ld.global.f32 	%f91, [%rd5+180];
	add.f32 	%f92, %f90, %f91;
	ld.global.f32 	%f93, [%rd5+184];
	add.f32 	%f94, %f92, %f93;
	ld.global.f32 	%f95, [%rd5+188];
	add.f32 	%f96, %f94, %f95;
	ld.global.f32 	%f97, [%rd5+192];
	add.f32 	%f98, %f96, %f97;
	ld.global.f32 	%f99, [%rd5+196];
	add.f32 	%f100, %f98, %f99;
	ld.global.f32 	%f101, [%rd5+200];
	add.f32 	%f102, %f100, %f101;
	ld.global.f32 	%f103, [%rd5+204];
	add.f32 	%f104, %f102, %f103;
	ld.global.f32 	%f105, [%rd5+208];
	add.f32 	%f106, %f104, %f105;
	ld.global.f32 	%f107, [%rd5+212];
	add.f32 	%f108, %f106, %f107;
	ld.global.f32 	%f109, [%rd5+216];
	add.f32 	%f110, %f108, %f109;
	ld.global.f32 	%f111, [%rd5+220];
	add.f32 	%f112, %f110, %f111;
	ld.global.f32 	%f113, [%rd5+224];
	add.f32 	%f114, %f112, %f113;
	ld.global.f32 	%f115, [%rd5+228];
	add.f32 	%f116, %f114, %f115;
	ld.global.f32 	%f117, [%rd5+232];
	add.f32 	%f118, %f116, %f117;
	ld.global.f32 	%f119, [%rd5+236];
	add.f32 	%f120, %f118, %f119;
	ld.global.f32 	%f121, [%rd5+240];
	add.f32 	%f122, %f120, %f121;
	ld.global.f32 	%f123, [%rd5+244];
	add.f32 	%f124, %f122, %f123;
	ld.global.f32 	%f125, [%rd5+248];
	add.f32 	%f126, %f124, %f125;
	ld.global.f32 	%f127, [%rd5+252];
	add.f32 	%f128, %f126, %f127;
	shl.b32 	%r7, %r2, 2;
	mov.u32 	%r8, _ZZ19reduce_rows_par_256ILi4ELi16384EEvPfS0_E4temp;
	add.s32 	%r3, %r8, %r7;
	st.shared.f32 	[%r3], %f128;
	bar.sync 	0;
	and.b32  	%r9, %r2, 1;
	setp.eq.b32 	%p1, %r9, 1;
	@%p1 bra 	$L__BB4_2;
	ld.shared.f32 	%f129, [%r3+4];
	ld.shared.f32 	%f130, [%r3];
	add.f32 	%f131, %f129, %f130;
	st.shared.f32 	[%r3], %f131;
$L__BB4_2:
	bar.sync 	0;
	and.b32  	%r10, %r2, 3;
	setp.ne.s32 	%p2, %r10, 0;
	@%p2 bra 	$L__BB4_4;
	ld.shared.f32 	%f132, [%r3+8];
	ld.shared.f32 	%f133, [%r3];
	add.f32 	%f134, %f132, %f133;
	st.shared.f32 	[%r3], %f134;
$L__BB4_4:
	bar.sync 	0;
	and.b32  	%r11, %r2, 7;
	setp.ne.s32 	%p3, %r11, 0;
	@%p3 bra 	$L__BB4_6;
	ld.shared.f32 	%f135, [%r3+16];
	ld.shared.f32 	%f136, [%r3];
	add.f32 	%f137, %f135, %f136;
	st.shared.f32 	[%r3], %f137;
$L__BB4_6:
	bar.sync 	0;
	and.b32  	%r12, %r2, 15;
	setp.ne.s32 	%p4, %r12, 0;
	@%p4 bra 	$L__BB4_8;
	ld.shared.f32 	%f138, [%r3+32];
	ld.shared.f32 	%f139, [%r3];
	add.f32 	%f140, %f138, %f139;
	st.shared.f32 	[%r3], %f140;
$L__BB4_8:
	bar.sync 	0;
	and.b32  	%r13, %r2, 31;
	setp.ne.s32 	%p5, %r13, 0;
	@%p5 bra 	$L__BB4_10;
	ld.shared.f32 	%f141, [%r3+64];
	ld.shared.f32 	%f142, [%r3];
	add.f32 	%f143, %f141, %f142;
	st.shared.f32 	[%r3], %f143;
$L__BB4_10:
	bar.sync 	0;
	and.b32  	%r14, %r2, 63;
	setp.ne.s32 	%p6, %r14, 0;
	@%p6 bra 	$L__BB4_12;
	ld.shared.f32 	%f144, [%r3+128];
	ld.shared.f32 	%f145, [%r3];
	add.f32 	%f146, %f144, %f145;
	st.shared.f32 	[%r3], %f146;
$L__BB4_12:
	bar.sync 	0;
	and.b32  	%r15, %r2, 127;
	setp.ne.s32 	%p7, %r15, 0;
	@%p7 bra 	$L__BB4_14;
	ld.shared.f32 	%f147, [%r3+256];
	ld.shared.f32 	%f148, [%r3];
	add.f32 	%f149, %f147, %f148;
	st.shared.f32 	[%r3], %f149;
$L__BB4_14:
	bar.sync 	0;
	and.b32  	%r16, %r2, 255;
	setp.ne.s32 	%p8, %r16, 0;
	@%p8 bra 	$L__BB4_16;
	ld.shared.f32 	%f150, [%r3+512];
	ld.shared.f32 	%f151, [%r3];
	add.f32 	%f152, %f150, %f151;
	st.shared.f32 	[%r3], %f152;
$L__BB4_16:
	bar.sync 	0;
	setp.ne.s32 	%p9, %r2, 0;
	@%p9 bra 	$L__BB4_18;
	ld.shared.f32 	%f153, [_ZZ19reduce_rows_par_256ILi4ELi16384EEvPfS0_E4temp];
	cvta.to.global.u64 	%rd6, %rd1;
	mul.wide.u32 	%rd7, %r1, 4;
	add.s64 	%rd8, %rd6, %rd7;
	st.global.f32 	[%rd8], %f153;
$L__BB4_18:
	ret;

}
	// .globl	_Z25reduce_rows_single_determILi4ELi16384EEvPfS0_
.visible .entry _Z25reduce_rows_single_determILi4ELi16384EEvPfS0_(
	.param .u64 .ptr .align 1 _Z25reduce_rows_single_determILi4ELi16384EEvPfS0__param_0,
	.param .u64 .ptr .align 1 _Z25reduce_rows_single_determILi4ELi16384EEvPfS0__param_1
)
{
	.local .align 16 .b8 	__local_depot5[1024];
	.reg .b64 	%SP;
	.reg .b64 	%SPL;
	.reg .pred 	%p<3>;
	.reg .b32 	%r<7>;
	.reg .b32 	%f<642>;
	.reg .b64 	%rd<19>;

	mov.u64 	%SPL, __local_depot5;
	ld.param.u64 	%rd7, [_Z25reduce_rows_single_determILi4ELi16384EEvPfS0__param_0];
	add.u64 	%rd1, %SPL, 0;
	mov.u32 	%r1, %tid.x;
	setp.gt.u32 	%p1, %r1, 3;
	@%p1 bra 	$L__BB5_4;
	mov.f32 	%f1, 0f00000000;
	st.local.v4.f32 	[%rd1], {%f1, %f1, %f1, %f1};
	st.local.v4.f32 	[%rd1+16], {%f1, %f1, %f1, %f1};
	st.local.v4.f32 	[%rd1+32], {%f1, %f1, %f1, %f1};
	st.local.v4.f32 	[%rd1+48], {%f1, %f1, %f1, %f1};
	st.local.v4.f32 	[%rd1+64], {%f1, %f1, %f1, %f1};
	st.local.v4.f32 	[%rd1+80], {%f1, %f1, %f1, %f1};
	st.local.v4.f32 	[%rd1+96], {%f1, %f1, %f1, %f1};
	st.local.v4.f32 	[%rd1+112], {%f1, %f1, %f1, %f1};
	st.local.v4.f32 	[%rd1+128], {%f1, %f1, %f1, %f1};
	st.local.v4.f32 	[%rd1+144], {%f1, %f1, %f1, %f1};
	st.local.v4.f32 	[%rd1+160], {%f1, %f1, %f1, %f1};
	st.local.v4.f32 	[%rd1+176], {%f1, %f1, %f1, %f1};
	st.local.v4.f32 	[%rd1+192], {%f1, %f1, %f1, %f1};
	st.local.v4.f32 	[%rd1+208], {%f1, %f1, %f1, %f1};
	st.local.v4.f32 	[%rd1+224], {%f1, %f1, %f1, %f1};
	st.local.v4.f32 	[%rd1+240], {%f1, %f1, %f1, %f1};
	st.local.v4.f32 	[%rd1+256], {%f1, %f1, %f1, %f1};
	st.local.v4.f32 	[%rd1+272], {%f1, %f1, %f1, %f1};
	st.local.v4.f32 	[%rd1+288], {%f1, %f1, %f1, %f1};
	st.local.v4.f32 	[%rd1+304], {%f1, %f1, %f1, %f1};
	st.local.v4.f32 	[%rd1+320], {%f1, %f1, %f1, %f1};
	st.local.v4.f32 	[%rd1+336], {%f1, %f1, %f1, %f1};
	st.local.v4.f32 	[%rd1+352], {%f1, %f1, %f1, %f1};
	st.local.v4.f32 	[%rd1+368], {%f1, %f1, %f1, %f1};
	st.local.v4.f32 	[%rd1+384], {%f1, %f1, %f1, %f1};
	st.local.v4.f32 	[%rd1+400], {%f1, %f1, %f1, %f1};
	st.local.v4.f32 	[%rd1+416], {%f1, %f1, %f1, %f1};
	st.local.v4.f32 	[%rd1+432], {%f1, %f1, %f1, %f1};
	st.local.v4.f32 	[%rd1+448], {%f1, %f1, %f1, %f1};
	st.local.v4.f32 	[%rd1+464], {%f1, %f1, %f1, %f1};
	st.local.v4.f32 	[%rd1+480], {%f1, %f1, %f1, %f1};
	st.local.v4.f32 	[%rd1+496], {%f1, %f1, %f1, %f1};
	st.local.v4.f32 	[%rd1+512], {%f1, %f1, %f1, %f1};
	st.local.v4.f32 	[%rd1+528], {%f1, %f1, %f1, %f1};
	st.local.v4.f32 	[%rd1+544], {%f1, %f1, %f1, %f1};
	st.local.v4.f32 	[%rd1+560], {%f1, %f1, %f1, %f1};
	st.local.v4.f32 	[%rd1+576], {%f1, %f1, %f1, %f1};
	st.local.v4.f32 	[%rd1+592], {%f1, %f1, %f1, %f1};
	st.local.v4.f32 	[%rd1+608], {%f1, %f1, %f1, %f1};
	st.local.v4.f32 	[%rd1+624], {%f1, %f1, %f1, %f1};
	st.local.v4.f32 	[%rd1+640], {%f1, %f1, %f1, %f1};
	st.local.v4.f32 	[%rd1+656], {%f1, %f1, %f1, %f1};
	st.local.v4.f32 	[%rd1+672], {%f1, %f1, %f1, %f1};
	st.local.v4.f32 	[%rd1+688], {%f1, %f1, %f1, %f1};
	st.local.v4.f32 	[%rd1+704], {%f1, %f1, %f1, %f1};
	st.local.v4.f32 	[%rd1+720], {%f1, %f1, %f1, %f1};
	st.local.v4.f32 	[%rd1+736], {%f1, %f1, %f1, %f1};
	st.local.v4.f32 	[%rd1+752], {%f1, %f1, %f1, %f1};
	st.local.v4.f32 	[%rd1+768], {%f1, %f1, %f1, %f1};
	st.local.v4.f32 	[%rd1+784], {%f1, %f1, %f1, %f1};
	st.local.v4.f32 	[%rd1+800], {%f1, %f1, %f1, %f1};
	st.local.v4.f32 	[%rd1+816], {%f1, %f1, %f1, %f1};
	st.local.v4.f32 	[%rd1+832], {%f1, %f1, %f1, %f1};
	st.local.v4.f32 	[%rd1+848], {%f1, %f1, %f1, %f1};
	st.local.v4.f32 	[%rd1+864], {%f1, %f1, %f1, %f1};
	st.local.v4.f32 	[%rd1+880], {%f1, %f1, %f1, %f1};
	st.local.v4.f32 	[%rd1+896], {%f1, %f1, %f1, %f1};
	st.local.v4.f32 	[%rd1+912], {%f1, %f1, %f1, %f1};
	st.local.v4.f32 	[%rd1+928], {%f1, %f1, %f1, %f1};
	st.local.v4.f32 	[%rd1+944], {%f1, %f1, %f1, %f1};
	st.local.v4.f32 	[%rd1+960], {%f1, %f1, %f1, %f1};
	st.local.v4.f32 	[%rd1+976], {%f1, %f1, %f1, %f1};
	st.local.v4.f32 	[%rd1+992], {%f1, %f1, %f1, %f1};
	st.local.v4.f32 	[%rd1+1008], {%f1, %f1, %f1, %f1};
	mul.wide.u32 	%rd10, %r1, 65536;
	cvta.to.global.u64 	%rd11, %rd7;
	add.s64 	%rd12, %rd10, %rd11;
	add.s64 	%rd17, %rd12, 128;
	mov.b32 	%r6, 0;
	mov.u64 	%rd18, %rd1;
$L__BB5_2:
	ld.local.f32 	%f2, [%rd18];
	ld.global.f32 	%f3, [%rd17+-128];
	add.f32 	%f4, %f3, %f2;
	ld.global.f32 	%f5, [%rd17+-124];
	add.f32 	%f6, %f5, %f4;
	ld.global.f32 	%f7, [%rd17+-120];
	add.f32 	%f8, %f7, %f6;
	ld.global.f32 	%f9, [%rd17+-116];
	add.f32 	%f10, %f9, %f8;
	ld.global.f32 	%f11, [%rd17+-112];
	add.f32 	%f12, %f11, %f10;
	ld.global.f32 	%f13, [%rd17+-108];
	add.f32 	%f14, %f13, %f12;
	ld.global.f32 	%f15, [%rd17+-104];
	add.f32 	%f16, %f15, %f14;
	ld.global.f32 	%f17, [%rd17+-100];
	add.f32 	%f18, %f17, %f16;
	ld.global.f32 	%f19, [%rd17+-96];
	add.f32 	%f20, %f19, %f18;
	ld.global.f32 	%f21, [%rd17+-92];
	add.f32 	%f22, %f21, %f20;
	ld.global.f32 	%f23, [%rd17+-88];
	add.f32 	%f24, %f23, %f22;
	ld.global.f32 	%f25, [%rd17+-84];
	add.f32 	%f26, %f25, %f24;
	ld.global.f32 	%f27, [%rd17+-80];
	add.f32 	%f28, %f27, %f26;
	ld.global.f32 	%f29, [%rd17+-76];
	add.f32 	%f30, %f29, %f28;
	ld.global.f32 	%f31, [%rd17+-72];
	add.f32 	%f32, %f31, %f30;
	ld.global.f32 	%f33, [%rd17+-68];
	add.f32 	%f34, %f33, %f32;
	ld.global.f32 	%f35, [%rd17+-64];
	add.f32 	%f36, %f35, %f34;
	ld.global.f32 	%f37, [%rd17+-60];
	add.f32 	%f38, %f37, %f36;
	ld.global.f32 	%f39, [%rd17+-56];
	add.f32 	%f40, %f39, %f38;
	ld.global.f32 	%f41, [%rd17+-52];
	add.f32 	%f42, %f41, %f40;
	ld.global.f32 	%f43, [%rd17+-48];
	add.f32 	%f44, %f43, %f42;
	ld.global.f32 	%f45, [%rd17+-44];
	add.f32 	%f46, %f45, %f44;
	ld.global.f32 	%f47, [%rd17+-40];
	add.f32 	%f48, %f47, %f46;
	ld.global.f32 	%f49, [%rd17+-36];
	add.f32 	%f50, %f49, %f48;
	ld.global.f32 	%f51, [%rd17+-32];
	add.f32 	%f52, %f51, %f50;
	ld.global.f32 	%f53, [%rd17+-28];
	add.f32 	%f54, %f53, %f52;
	ld.global.f32 	%f55, [%rd17+-24];
	add.f32 	%f56, %f55, %f54;
	ld.global.f32 	%f57, [%rd17+-20];
	add.f32 	%f58, %f57, %f56;
	ld.global.f32 	%f59, [%rd17+-16];
	add.f32 	%f60, %f59, %f58;
	ld.global.f32 	%f61, [%rd17+-12];
	add.f32 	%f62, %f61, %f60;
	ld.global.f32 	%f63, [%rd17+-8];
	add.f32 	%f64, %f63, %f62;
	ld.global.f32 	%f65, [%rd17+-4];
	add.f32 	%f66, %f65, %f64;
	ld.global.f32 	%f67, [%rd17];
	add.f32 	%f68, %f67, %f66;
	ld.global.f32 	%f69, [%rd17+4];
	add.f32 	%f70, %f69, %f68;
	ld.global.f32 	%f71, [%rd17+8];
	add.f32 	%f72, %f71, %f70;
	ld.global.f32 	%f73, [%rd17+12];
	add.f32 	%f74, %f73, %f72;
	ld.global.f32 	%f75, [%rd17+16];
	add.f32 	%f76, %f75, %f74;
	ld.global.f32 	%f77, [%rd17+20];
	add.f32 	%f78, %f77, %f76;
	ld.global.f32 	%f79, [%rd17+24];
	add.f32 	%f80, %f79, %f78;
	ld.global.f32 	%f81, [%rd17+28];
	add.f32 	%f82, %f81, %f80;
	ld.global.f32 	%f83, [%rd17+32];
	add.f32 	%f84, %f83, %f82;
	ld.global.f32 	%f85, [%rd17+36];
	add.f32 	%f86, %f85, %f84;
	ld.global.f32 	%f87, [%rd17+40];
	add.f32 	%f88, %f87, %f86;
	ld.global.f32 	%f89, [%rd17+44];
	add.f32 	%f90, %f89, %f88;
	ld.global.f32 	%f91, [%rd17+48];
	add.f32 	%f92, %f91, %f90;
	ld.global.f32 	%f93, [%rd17+52];
	add.f32 	%f94, %f93, %f92;
	ld.global.f32 	%f95, [%rd17+56];
	add.f32 	%f96, %f95, %f94;
	ld.global.f32 	%f97, [%rd17+60];
	add.f32 	%f98, %f97, %f96;
	ld.global.f32 	%f99, [%rd17+64];
	add.f32 	%f100, %f99, %f98;
	ld.global.f32 	%f101, [%rd17+68];
	add.f32 	%f102, %f101, %f100;
	ld.global.f32 	%f103, [%rd17+72];
	add.f32 	%f104, %f103, %f102;
	ld.global.f32 	%f105, [%rd17+76];
	add.f32 	%f106, %f105, %f104;
	ld.global.f32 	%f107, [%rd17+80];
	add.f32 	%f108, %f107, %f106;
	ld.global.f32 	%f109, [%rd17+84];
	add.f32 	%f110, %f109, %f108;
	ld.global.f32 	%f111, [%rd17+88];
	add.f32 	%f112, %f111, %f110;
	ld.global.f32 	%f113, [%rd17+92];
	add.f32 	%f114, %f113, %f112;
	ld.global.f32 	%f115, [%rd17+96];
	add.f32 	%f116, %f115, %f114;
	ld.global.f32 	%f117, [%rd17+100];
	add.f32 	%f118, %f117, %f116;
	ld.global.f32 	%f119, [%rd17+104];
	add.f32 	%f120, %f119, %f118;
	ld.global.f32 	%f121, [%rd17+108];
	add.f32 	%f122, %f121, %f120;
	ld.global.f32 	%f123, [%rd17+112];
	add.f32 	%f124, %f123, %f122;
	ld.global.f32 	%f125, [%rd17+116];
	add.f32 	%f126, %f125, %f124;
	ld.global.f32 	%f127, [%rd17+120];
	add.f32 	%f128, %f127, %f126;
	ld.global.f32 	%f129, [%rd17+124];
	add.f32 	%f130, %f129, %f128;
	st.local.f32 	[%rd18], %f130;
	add.s32 	%r6, %r6, 1;
	add.s64 	%rd18, %rd18, 4;
	add.s64 	%rd17, %rd17, 256;
	setp.ne.s32 	%p2, %r6, 256;
	@%p2 bra 	$L__BB5_2;
	ld.param.u64 	%rd16, [_Z25reduce_rows_single_determILi4ELi16384EEvPfS0__param_1];
	mov.u32 	%r5, %tid.x;
	ld.local.v4.f32 	{%f131, %f132, %f133, %f134}, [%rd1];
	add.f32 	%f135, %f132, %f131;
	st.local.f32 	[%rd1], %f135;
	add.f32 	%f136, %f134, %f133;
	st.local.f32 	[%rd1+8], %f136;
	ld.local.v4.f32 	{%f137, %f138, %f139, %f140}, [%rd1+16];
	add.f32 	%f141, %f138, %f137;
	st.local.f32 	[%rd1+16], %f141;
	add.f32 	%f142, %f140, %f139;
	st.local.f32 	[%rd1+24], %f142;
	ld.local.v4.f32 	{%f143, %f144, %f145, %f146}, [%rd1+32];
	add.f32 	%f147, %f144, %f143;
	st.local.f32 	[%rd1+32], %f147;
	add.f32 	%f148, %f146, %f145;
	st.local.f32 	[%rd1+40], %f148;
	ld.local.v4.f32 	{%f149, %f150, %f151, %f152}, [%rd1+48];
	add.f32 	%f153, %f150, %f149;
	st.local.f32 	[%rd1+48], %f153;
	add.f32 	%f154, %f152, %f151;
	st.local.f32 	[%rd1+56], %f154;
	ld.local.v4.f32 	{%f155, %f156, %f157, %f158}, [%rd1+64];
	add.f32 	%f159, %f156, %f155;
	st.local.f32 	[%rd1+64], %f159;
	add.f32 	%f160, %f158, %f157;
	st.local.f32 	[%rd1+72], %f160;
	ld.local.v4.f32 	{%f161, %f162, %f163, %f164}, [%rd1+80];
	add.f32 	%f165, %f162, %f161;
	st.local.f32 	[%rd1+80], %f165;
	add.f32 	%f166, %f164, %f163;
	st.local.f32 	[%rd1+88], %f166;
	ld.local.v4.f32 	{%f167, %f168, %f169, %f170}, [%rd1+96];
	add.f32 	%f171, %f168, %f167;
	st.local.f32 	[%rd1+96], %f171;
	add.f32 	%f172, %f170, %f169;
	st.local.f32 	[%rd1+104], %f172;
	ld.local.v4.f32 	{%f173, %f174, %f175, %f176}, [%rd1+112];
	add.f32 	%f177, %f174, %f173;
	st.local.f32 	[%rd1+112], %f177;
	add.f32 	%f178, %f176, %f175;
	st.local.f32 	[%rd1+120], %f178;
	ld.local.v4.f32 	{%f179, %f180, %f181, %f182}, [%rd1+128];
	add.f32 	%f183, %f180, %f179;
	st.local.f32 	[%rd1+128], %f183;
	add.f32 	%f184, %f182, %f181;
	st.local.f32 	[%rd1+136], %f184;
	ld.local.v4.f32 	{%f185, %f186, %f187, %f188}, [%rd1+144];
	add.f32 	%f189, %f186, %f185;
	st.local.f32 	[%rd1+144], %f189;
	add.f32 	%f190, %f188, %f187;
	st.local.f32 	[%rd1+152], %f190;
	ld.local.v4.f32 	{%f191, %f192, %f193, %f194}, [%rd1+160];
	add.f32 	%f195, %f192, %f191;
	st.local.f32 	[%rd1+160], %f195;
	add.f32 	%f196, %f194, %f193;
	st.local.f32 	[%rd1+168], %f196;
	ld.local.v4.f32 	{%f197, %f198, %f199, %f200}, [%rd1+176];
	add.f32 	%f201, %f198, %f197;
	st.local.f32 	[%rd1+176], %f201;
	add.f32 	%f202, %f200, %f199;
	st.local.f32 	[%rd1+184], %f202;
	ld.local.v4.f32 	{%f203, %f204, %f205, %f206}, [%rd1+192];
	add.f32 	%f207, %f204, %f203;
	st.local.f32 	[%rd1+192], %f207;
	add.f32 	%f208, %f206, %f205;
	st.local.f32 	[%rd1+200], %f208;
	ld.local.v4.f32 	{%f209, %f210, %f211, %f212}, [%rd1+208];
	add.f32 	%f213, %f210, %f209;
	st.local.f32 	[%rd1+208], %f213;
	add.f32 	%f214, %f212, %f211;
	st.local.f32 	[%rd1+216], %f214;
	ld.local.v4.f32 	{%f215, %f216, %f217, %f218}, [%rd1+224];
	add.f32 	%f219, %f216, %f215;
	st.local.f32 	[%rd1+224], %f219;
	add.f32 	%f220, %f218, %f217;
	st.local.f32 	[%rd1+232], %f220;
	ld.local.v4.f32 	{%f221, %f222, %f223, %f224}, [%rd1+240];
	add.f32 	%f225, %f222, %f221;
	st.local.f32 	[%rd1+240], %f225;
	add.f32 	%f226, %f224, %f223;
	st.local.f32 	[%rd1+248], %f226;
	ld.local.v4.f32 	{%f227, %f228, %f229, %f230}, [%rd1+256];
	add.f32 	%f231, %f228, %f227;
	st.local.f32 	[%rd1+256], %f231;
	add.f32 	%f232, %f230, %f229;
	st.local.f32 	[%rd1+264], %f232;
	ld.local.v4.f32 	{%f233, %f234, %f235, %f236}, [%rd1+272];
	add.f32 	%f237, %f234, %f233;
	st.local.f32 	[%rd1+272], %f237;
	add.f32 	%f238, %f236, %f235;
	st.local.f32 	[%rd1+280], %f238;
	ld.local.v4.f32 	{%f239, %f240, %f241, %f242}, [%rd1+288];
	add.f32 	%f243, %f240, %f239;
	st.local.f32 	[%rd1+288], %f243;
	add.f32 	%f244, %f242, %f241;
	st.local.f32 	[%rd1+296], %f244;
	ld.local.v4.f32 	{%f245, %f246, %f247, %f248}, [%rd1+304];
	add.f32 	%f249, %f246, %f245;
	st.local.f32 	[%rd1+304], %f249;
	add.f32 	%f250, %f248, %f247;
	st.local.f32 	[%rd1+312], %f250;
	ld.local.v4.f32 	{%f251, %f252, %f253, %f254}, [%rd1+320];
	add.f32 	%f255, %f252, %f251;
	st.local.f32 	[%rd1+320], %f255;
	add.f32 	%f256, %f254, %f253;
	st.local.f32 	[%rd1+328], %f256;
	ld.local.v4.f32 	{%f257, %f258, %f259, %f260}, [%rd1+336];
	add.f32 	%f261, %f258, %f257;
	st.local.f32 	[%rd1+336], %f261;
	add.f32 	%f262, %f260, %f259;
	st.local.f32 	[%rd1+344], %f262;
	ld.local.v4.f32 	{%f263, %f264, %f265, %f266}, [%rd1+352];
	add.f32 	%f267, %f264, %f263;
	st.local.f32 	[%rd1+352], %f267;
	add.f32 	%f268, %f266, %f265;
	st.local.f32 	[%rd1+360], %f268;
	ld.local.v4.f32 	{%f269, %f270, %f271, %f272}, [%rd1+368];
	add.f32 	%f273, %f270, %f269;
	st.local.f32 	[%rd1+368], %f273;
	add.f32 	%f274, %f272, %f271;
	st.local.f32 	[%rd1+376], %f274;
	ld.local.v4.f32 	{%f275, %f276, %f277, %f278}, [%rd1+384];
	add.f32 	%f279, %f276, %f275;
	st.local.f32 	[%rd1+384], %f279;
	add.f32 	%f280, %f278, %f277;
	st.local.f32 	[%rd1+392], %f280;
	ld.local.v4.f32 	{%f281, %f282, %f283, %f284}, [%rd1+400];
	add.f32 	%f285, %f282, %f281;
	st.local.f32 	[%rd1+400], %f285;
	add.f32 	%f286, %f284, %f283;
	st.local.f32 	[%rd1+408], %f286;
	ld.local.v4.f32 	{%f287, %f288, %f289, %f290}, [%rd1+416];
	add.f32 	%f291, %f288, %f287;
	st.local.f32 	[%rd1+416], %f291;
	add.f32 	%f292, %f290, %f289;
	st.local.f32 	[%rd1+424], %f292;
	ld.local.v4.f32 	{%f293, %f294, %f295, %f296}, [%rd1+432];
	add.f32 	%f297, %f294, %f293;
	add.f32 	%f298, %f296, %f295;
	ld.local.v4.f32 	{%f299, %f300, %f301, %f302}, [%rd1+448];
	add.f32 	%f303, %f300, %f299;
	add.f32 	%f304, %f302, %f301;
	ld.local.v4.f32 	{%f305, %f306, %f307, %f308}, [%rd1+464];
	add.f32 	%f309, %f306, %f305;
	add.f32 	%f310, %f308, %f307;
	ld.local.v4.f32 	{%f311, %f312, %f313, %f314}, [%rd1+480];
	add.f32 	%f315, %f312, %f311;
	add.f32 	%f316, %f314, %f313;
	ld.local.v4.f32 	{%f317, %f318, %f319, %f320}, [%rd1+496];
	add.f32 	%f321, %f318, %f317;
	add.f32 	%f322, %f320, %f319;
	ld.local.v4.f32 	{%f323, %f324, %f325, %f326}, [%rd1+512];
	add.f32 	%f327, %f324, %f323;
	add.f32 	%f328, %f326, %f325;
	ld.local.v4.f32 	{%f329, %f330, %f331, %f332}, [%rd1+528];
	add.f32 	%f333, %f330, %f329;
	add.f32 	%f334, %f332, %f331;
	ld.local.v4.f32 	{%f335, %f336, %f337, %f338}, [%rd1+544];
	add.f32 	%f339, %f336, %f335;
	add.f32 	%f340, %f338, %f337;
	ld.local.v4.f32 	{%f341, %f342, %f343, %f344}, [%rd1+560];
	add.f32 	%f345, %f342, %f341;
	add.f32 	%f346, %f344, %f343;
	ld.local.v4.f32 	{%f347, %f348, %f349, %f350}, [%rd1+576];
	add.f32 	%f351, %f348, %f347;
	add.f32 	%f352, %f350, %f349;
	ld.local.v4.f32 	{%f353, %f354, %f355, %f356}, [%rd1+592];
	add.f32 	%f357, %f354, %f353;
	add.f32 	%f358, %f356, %f355;
	ld.local.v4.f32 	{%f359, %f360, %f361, %f362}, [%rd1+608];
	add.f32 	%f363, %f360, %f359;
	add.f32 	%f364, %f362, %f361;
	ld.local.v4.f32 	{%f365, %f366, %f367, %f368}, [%rd1+624];
	add.f32 	%f369, %f366, %f365;
	add.f32 	%f370, %f368, %f367;
	ld.local.v4.f32 	{%f371, %f372, %f373, %f374}, [%rd1+640];
	add.f32 	%f375, %f372, %f371;
	add.f32 	%f376, %f374, %f373;
	ld.local.v4.f32 	{%f377, %f378, %f379, %f380}, [%rd1+656];
	add.f32 	%f381, %f378, %f377;
	add.f32 	%f382, %f380, %f379;
	ld.local.v4.f32 	{%f383, %f384, %f385, %f386}, [%rd1+672];
	add.f32 	%f387, %f384, %f383;
	add.f32 	%f388, %f386, %f385;
	ld.local.v4.f32 	{%f389, %f390, %f391, %f392}, [%rd1+688];
	add.f32 	%f393, %f390, %f389;
	add.f32 	%f394, %f392, %f391;
	ld.local.v4.f32 	{%f395, %f396, %f397, %f398}, [%rd1+704];
	add.f32 	%f399, %f396, %f395;
	add.f32 	%f400, %f398, %f397;
	ld.local.v4.f32 	{%f401, %f402, %f403, %f404}, [%rd1+720];
	add.f32 	%f405, %f402, %f401;
	add.f32 	%f406, %f404, %f403;
	ld.local.v4.f32 	{%f407, %f408, %f409, %f410}, [%rd1+736];
	add.f32 	%f411, %f408, %f407;
	add.f32 	%f412, %f410, %f409;
	ld.local.v4.f32 	{%f413, %f414, %f415, %f416}, [%rd1+752];
	add.f32 	%f417, %f414, %f413;
	add.f32 	%f418, %f416, %f415;
	ld.local.v4.f32 	{%f419, %f420, %f421, %f422}, [%rd1+768];
	add.f32 	%f423, %f420, %f419;
	add.f32 	%f424, %f422, %f421;
	ld.local.v4.f32 	{%f425, %f426, %f427, %f428}, [%rd1+784];
	add.f32 	%f429, %f426, %f425;
	add.f32 	%f430, %f428, %f427;
	ld.local.v4.f32 	{%f431, %f432, %f433, %f434}, [%rd1+800];
	add.f32 	%f435, %f432, %f431;
	add.f32 	%f436, %f434, %f433;
	ld.local.v4.f32 	{%f437, %f438, %f439, %f440}, [%rd1+816];
	add.f32 	%f441, %f438, %f437;
	add.f32 	%f442, %f440, %f439;
	ld.local.v4.f32 	{%f443, %f444, %f445, %f446}, [%rd1+832];
	add.f32 	%f447, %f444, %f443;
	add.f32 	%f448, %f446, %f445;
	ld.local.v4.f32 	{%f449, %f450, %f451, %f452}, [%rd1+848];
	add.f32 	%f453, %f450, %f449;
	add.f32 	%f454, %f452, %f451;
	ld.local.v4.f32 	{%f455, %f456, %f457, %f458}, [%rd1+864];
	add.f32 	%f459, %f456, %f455;
	add.f32 	%f460, %f458, %f457;
	ld.local.v4.f32 	{%f461, %f462, %f463, %f464}, [%rd1+880];
	add.f32 	%f465, %f462, %f461;
	add.f32 	%f466, %f464, %f463;
	ld.local.v4.f32 	{%f467, %f468, %f469, %f470}, [%rd1+896];
	add.f32 	%f471, %f468, %f467;
	add.f32 	%f472, %f470, %f469;
	ld.local.v4.f32 	{%f473, %f474, %f475, %f476}, [%rd1+912];
	add.f32 	%f477, %f474, %f473;
	add.f32 	%f478, %f476, %f475;
	ld.local.v4.f32 	{%f479, %f480, %f481, %f482}, [%rd1+928];
	add.f32 	%f483, %f480, %f479;
	add.f32 	%f484, %f482, %f481;
	ld.local.v4.f32 	{%f485, %f486, %f487, %f488}, [%rd1+944];
	add.f32 	%f489, %f486, %f485;
	add.f32 	%f490, %f488, %f487;
	ld.local.v4.f32 	{%f491, %f492, %f493, %f494}, [%rd1+960];
	add.f32 	%f495, %f492, %f491;
	add.f32 	%f496, %f494, %f493;
	ld.local.v4.f32 	{%f497, %f498, %f499, %f500}, [%rd1+976];
	add.f32 	%f501, %f498, %f497;
	add.f32 	%f502, %f500, %f499;
	ld.local.v4.f32 	{%f503, %f504, %f505, %f506}, [%rd1+992];
	add.f32 	%f507, %f504, %f503;
	add.f32 	%f508, %f506, %f505;
	ld.local.v4.f32 	{%f509, %f510, %f511, %f512}, [%rd1+1008];
	add.f32 	%f513, %f510, %f509;
	add.f32 	%f514, %f512, %f511;
	add.f32 	%f515, %f136, %f135;
	add.f32 	%f516, %f142, %f141;
	add.f32 	%f517, %f148, %f147;
	add.f32 	%f518, %f154, %f153;
	add.f32 	%f519, %f160, %f159;
	add.f32 	%f520, %f166, %f165;
	add.f32 	%f521, %f172, %f171;
	add.f32 	%f522, %f178, %f177;
	add.f32 	%f523, %f184, %f183;
	add.f32 	%f524, %f190, %f189;
	add.f32 	%f525, %f196, %f195;
	add.f32 	%f526, %f202, %f201;
	add.f32 	%f527, %f208, %f207;
	add.f32 	%f528, %f214, %f213;
	add.f32 	%f529, %f220, %f219;
	add.f32 	%f530, %f226, %f225;
	add.f32 	%f531, %f232, %f231;
	add.f32 	%f532, %f238, %f237;
	add.f32 	%f533, %f244, %f243;
	add.f32 	%f534, %f250, %f249;
	add.f32 	%f535, %f256, %f255;
	add.f32 	%f536, %f262, %f261;
	add.f32 	%f537, %f268, %f267;
	add.f32 	%f538, %f274, %f273;
	add.f32 	%f539, %f280, %f279;
	add.f32 	%f540, %f286, %f285;
	add.f32 	%f541, %f292, %f291;
	add.f32 	%f542, %f298, %f297;
	add.f32 	%f543, %f304, %f303;
	add.f32 	%f544, %f310, %f309;
	add.f32 	%f545, %f316, %f315;
	add.f32 	%f546, %f322, %f321;
	add.f32 	%f547, %f328, %f327;
	add.f32 	%f548, %f334, %f333;
	add.f32 	%f549, %f340, %f339;
	add.f32 	%f550, %f346, %f345;
	add.f32 	%f551, %f352, %f351;
	add.f32 	%f552, %f358, %f357;
	add.f32 	%f553, %f364, %f363;
	add.f32 	%f554, %f370, %f369;
	add.f32 	%f555, %f376, %f375;
	add.f32 	%f556, %f382, %f381;
	add.f32 	%f557, %f388, %f387;
	add.f32 	%f558, %f394, %f393;
	add.f32 	%f559, %f400, %f399;
	add.f32 	%f560, %f406, %f405;
	add.f32 	%f561, %f412, %f411;
	add.f32 	%f562, %f418, %f417;
	add.f32 	%f563, %f424, %f423;
	add.f32 	%f564, %f430, %f429;
	add.f32 	%f565, %f436, %f435;
	add.f32 	%f566, %f442, %f441;
	add.f32 	%f567, %f448, %f447;
	add.f32 	%f568, %f454, %f453;
	add.f32 	%f569, %f460, %f459;
	add.f32 	%f570, %f466, %f465;
	add.f32 	%f571, %f472, %f471;
	add.f32 	%f572, %f478, %f477;
	add.f32 	%f573, %f484, %f483;
	add.f32 	%f574, %f490, %f489;
	add.f32 	%f575, %f496, %f495;
	add.f32 	%f576, %f502, %f501;
	add.f32 	%f577, %f508, %f507;
	add.f32 	%f578, %f514, %f513;
	add.f32 	%f579, %f516, %f515;
	add.f32 	%f580, %f518, %f517;
	add.f32 	%f581, %f520, %f519;
	add.f32 	%f582, %f522, %f521;
	add.f32 	%f583, %f524, %f523;
	add.f32 	%f584, %f526, %f525;
	add.f32 	%f585, %f528, %f527;
	add.f32 	%f586, %f530, %f529;
	add.f32 	%f587, %f532, %f531;
	add.f32 	%f588, %f534, %f533;
	add.f32 	%f589, %f536, %f535;
	add.f32 	%f590, %f538, %f537;
	add.f32 	%f591, %f540, %f539;
	add.f32 	%f592, %f542, %f541;
	add.f32 	%f593, %f544, %f543;
	add.f32 	%f594, %f546, %f545;
	add.f32 	%f595, %f548, %f547;
	add.f32 	%f596, %f550, %f549;
	add.f32 	%f597, %f552, %f551;
	add.f32 	%f598, %f554, %f553;
	add.f32 	%f599, %f556, %f555;
	add.f32 	%f600, %f558, %f557;
	add.f32 	%f601, %f560, %f559;
	add.f32 	%f602, %f562, %f561;
	add.f32 	%f603, %f564, %f563;
	add.f32 	%f604, %f566, %f565;
	add.f32 	%f605, %f568, %f567;
	add.f32 	%f606, %f570, %f569;
	add.f32 	%f607, %f572, %f571;
	add.f32 	%f608, %f574, %f573;
	add.f32 	%f609, %f576, %f575;
	add.f32 	%f610, %f578, %f577;
	add.f32 	%f611, %f580, %f579;
	add.f32 	%f612, %f582, %f581;
	add.f32 	%f613, %f584, %f583;
	add.f32 	%f614, %f586, %f585;
	add.f32 	%f615, %f588, %f587;
	add.f32 	%f616, %f590, %f589;
	add.f32 	%f617, %f592, %f591;
	add.f32 	%f618, %f594, %f593;
	add.f32 	%f619, %f596, %f595;
	add.f32 	%f620, %f598, %f597;
	add.f32 	%f621, %f600, %f599;
	add.f32 	%f622, %f602, %f601;
	add.f32 	%f623, %f604, %f603;
	add.f32 	%f624, %f606, %f605;
	add.f32 	%f625, %f608, %f607;
	add.f32 	%f626, %f610, %f609;
	add.f32 	%f627, %f612, %f611;
	add.f32 	%f628, %f614, %f613;
	add.f32 	%f629, %f616, %f615;
	add.f32 	%f630, %f618, %f617;
	add.f32 	%f631, %f620, %f619;
	add.f32 	%f632, %f622, %f621;
	add.f32 	%f633, %f624, %f623;
	add.f32 	%f634, %f626, %f625;
	add.f32 	%f635, %f628, %f627;
	add.f32 	%f636, %f630, %f629;
	add.f32 	%f637, %f632, %f631;
	add.f32 	%f638, %f634, %f633;
	add.f32 	%f639, %f636, %f635;
	add.f32 	%f640, %f638, %f637;
	add.f32 	%f641, %f640, %f639;
	cvta.to.global.u64 	%rd13, %rd16;
	mul.wide.u32 	%rd14, %r5, 4;
	add.s64 	%rd15, %rd13, %rd14;
	st.global.f32 	[%rd15], %f641;
$L__BB5_4:
	ret;

}
	// .globl	_Z25reduce_rows_par_16_determILi4ELi16384EEvPfS0_
.visible .entry _Z25reduce_rows_par_16_determILi4ELi16384EEvPfS0_(
	.param .u64 .ptr .align 1 _Z25reduce_rows_par_16_determILi4ELi16384EEvPfS0__param_0,
	.param .u64 .ptr .align 1 _Z25reduce_rows_par_16_determILi4ELi16384EEvPfS0__param_1
)
{
	.local .align 16 .b8 	__local_depot6[64];
	.reg .b64 	%SP;
	.reg .b64 	%SPL;
	.reg .pred 	%p<8>;
	.reg .b32 	%r<23>;
	.reg .b32 	%f<81>;
	.reg .b64 	%rd<17>;
	// demoted variable
	.shared .align 4 .b8 _ZZ25reduce_rows_par_16_determILi4ELi16384EEvPfS0_E4temp[64];
	mov.u64 	%SPL, __local_depot6;
	ld.param.u64 	%rd8, [_Z25reduce_rows_par_16_determILi4ELi16384EEvPfS0__param_0];
	ld.param.u64 	%rd7, [_Z25reduce_rows_par_16_determILi4ELi16384EEvPfS0__param_1];
	cvta.to.global.u64 	%rd9, %rd8;
	add.u64 	%rd1, %SPL, 0;
	mov.u32 	%r1, %ctaid.x;
	mov.u32 	%r2, %tid.x;
	mov.f32 	%f4, 0f00000000;
	st.local.v4.f32 	[%rd1], {%f4, %f4, %f4, %f4};
	st.local.v4.f32 	[%rd1+16], {%f4, %f4, %f4, %f4};
	st.local.v4.f32 	[%rd1+32], {%f4, %f4, %f4, %f4};
	st.local.v4.f32 	[%rd1+48], {%f4, %f4, %f4, %f4};
	shl.b32 	%r10, %r2, 10;
	shl.b32 	%r11, %r1, 14;
	add.s64 	%rd2, %rd9, 32;
	add.s32 	%r3, %r11, %r10;
	mov.b32 	%r21, 0;
	bra.uni 	$L__BB6_2;
$L__BB6_1:
	st.local.f32 	[%rd3], %f80;
	setp.eq.s32 	%p2, %r21, 16;
	@%p2 bra 	$L__BB6_4;
$L__BB6_2:
	mov.u32 	%r4, %r21;
	shl.b32 	%r13, %r4, 6;
	add.s32 	%r21, %r4, 1;
	mul.wide.u32 	%rd11, %r4, 4;
	add.s64 	%rd3, %rd1, %rd11;
	ld.local.f32 	%f80, [%rd3];
	add.s32 	%r14, %r3, %r13;
	mul.wide.u32 	%rd12, %r14, 4;
	add.s64 	%rd16, %rd2, %rd12;
	mov.b32 	%r22, 0;
$L__BB6_3:
	.pragma "nounroll";
	ld.global.f32 	%f5, [%rd16+-32];
	add.f32 	%f6, %f5, %f80;
	ld.global.f32 	%f7, [%rd16+-28];
	add.f32 	%f8, %f7, %f6;
	ld.global.f32 	%f9, [%rd16+-24];
	add.f32 	%f10, %f9, %f8;
	ld.global.f32 	%f11, [%rd16+-20];
	add.f32 	%f12, %f11, %f10;
	ld.global.f32 	%f13, [%rd16+-16];
	add.f32 	%f14, %f13, %f12;
	ld.global.f32 	%f15, [%rd16+-12];
	add.f32 	%f16, %f15, %f14;
	ld.global.f32 	%f17, [%rd16+-8];
	add.f32 	%f18, %f17, %f16;
	ld.global.f32 	%f19, [%rd16+-4];
	add.f32 	%f20, %f19, %f18;
	ld.global.f32 	%f21, [%rd16];
	add.f32 	%f22, %f21, %f20;
	ld.global.f32 	%f23, [%rd16+4];
	add.f32 	%f24, %f23, %f22;
	ld.global.f32 	%f25, [%rd16+8];
	add.f32 	%f26, %f25, %f24;
	ld.global.f32 	%f27, [%rd16+12];
	add.f32 	%f28, %f27, %f26;
	ld.global.f32 	%f29, [%rd16+16];
	add.f32 	%f30, %f29, %f28;
	ld.global.f32 	%f31, [%rd16+20];
	add.f32 	%f32, %f31, %f30;
	ld.global.f32 	%f33, [%rd16+24];
	add.f32 	%f34, %f33, %f32;
	ld.global.f32 	%f35, [%rd16+28];
	add.f32 	%f80, %f35, %f34;
	add.s32 	%r22, %r22, 16;
	add.s64 	%rd16, %rd16, 64;
	setp.eq.s32 	%p1, %r22, 64;
	@%p1 bra 	$L__BB6_1;
	bra.uni 	$L__BB6_3;
$L__BB6_4:
	ld.local.v4.f32 	{%f36, %f37, %f38, %f39}, [%rd1];
	add.f32 	%f40, %f36, %f37;
	add.f32 	%f41, %f38, %f39;
	add.f32 	%f42, %f40, %f41;
	ld.local.v4.f32 	{%f43, %f44, %f45, %f46}, [%rd1+16];
	add.f32 	%f47, %f43, %f44;
	add.f32 	%f48, %f45, %f46;
	add.f32 	%f49, %f47, %f48;
	add.f32 	%f50, %f42, %f49;
	ld.local.v4.f32 	{%f51, %f52, %f53, %f54}, [%rd1+32];
	add.f32 	%f55, %f51, %f52;
	add.f32 	%f56, %f53, %f54;
	add.f32 	%f57, %f55, %f56;
	add.f32 	%f58, %f50, %f57;
	ld.local.v4.f32 	{%f59, %f60, %f61, %f62}, [%rd1+48];
	add.f32 	%f63, %f59, %f60;
	add.f32 	%f64, %f61, %f62;
	add.f32 	%f65, %f63, %f64;
	add.f32 	%f66, %f58, %f65;
	shl.b32 	%r15, %r2, 2;
	mov.u32 	%r16, _ZZ25reduce_rows_par_16_determILi4ELi16384EEvPfS0_E4temp;
	add.s32 	%r8, %r16, %r15;
	st.shared.f32 	[%r8], %f66;
	bar.sync 	0;
	and.b32  	%r17, %r2, 1;
	setp.eq.b32 	%p3, %r17, 1;
	@%p3 bra 	$L__BB6_6;
	ld.shared.f32 	%f67, [%r8+4];
	ld.shared.f32 	%f68, [%r8];
	add.f32 	%f69, %f67, %f68;
	st.shared.f32 	[%r8], %f69;
$L__BB6_6:
	bar.sync 	0;
	and.b32  	%r18, %r2, 3;
	setp.ne.s32 	%p4, %r18, 0;
	@%p4 bra 	$L__BB6_8;
	ld.shared.f32 	%f70, [%r8+8];
	ld.shared.f32 	%f71, [%r8];
	add.f32 	%f72, %f70, %f71;
	st.shared.f32 	[%r8], %f72;
$L__BB6_8:
	bar.sync 	0;
	and.b32  	%r19, %r2, 7;
	setp.ne.s32 	%p5, %r19, 0;
	@%p5 bra 	$L__BB6_10;
	ld.shared.f32 	%f73, [%r8+16];
	ld.shared.f32 	%f74, [%r8];
	add.f32 	%f75, %f73, %f74;
	st.shared.f32 	[%r8], %f75;
$L__BB6_10:
	bar.sync 	0;
	and.b32  	%r20, %r2, 15;
	setp.ne.s32 	%p6, %r20, 0;
	@%p6 bra 	$L__BB6_12;
	ld.shared.f32 	%f76, [%r8+32];
	ld.shared.f32 	%f77, [%r8];
	add.f32 	%f78, %f76, %f77;
	st.shared.f32 	[%r8], %f78;
$L__BB6_12:
	bar.sync 	0;
	setp.ne.s32 	%p7, %r2, 0;
	@%p7 bra 	$L__BB6_14;
	ld.shared.f32 	%f79, [_ZZ25reduce_rows_par_16_determILi4ELi16384EEvPfS0_E4temp];
	cvta.to.global.u64 	%rd13, %rd7;
	mul.wide.u32 	%rd14, %r1, 4;
	add.s64 	%rd15, %rd13, %rd14;
	st.global.f32 	[%rd15], %f79;
$L__BB6_14:
	ret;

}
	// .globl	_Z25reduce_rows_par_64_determILi4ELi16384EEvPfS0_
.visible .entry _Z25reduce_rows_par_64_determILi4ELi16384EEvPfS0_(
	.param .u64 .ptr .align 1 _Z25reduce_rows_par_64_determILi4ELi16384EEvPfS0__param_0,
	.param .u64 .ptr .align 1 _Z25reduce_rows_par_64_determILi4ELi16384EEvPfS0__param_1
)
{
	.reg .pred 	%p<13>;
	.reg .b32 	%r<31>;
	.reg .b32 	%f<163>;
	.reg .b64 	%rd<28>;
	// demoted variable
	.shared .align 4 .b8 _ZZ25reduce_rows_par_64_determILi4ELi16384EEvPfS0_E4temp[256];
	ld.param.u64 	%rd16, [_Z25reduce_rows_par_64_determILi4ELi16384EEvPfS0__param_0];
	ld.param.u64 	%rd15, [_Z25reduce_rows_par_64_determILi4ELi16384EEvPfS0__param_1];
	cvta.to.global.u64 	%rd1, %rd16;
	mov.u32 	%r1, %ctaid.x;
	mov.u32 	%r2, %tid.x;
	shl.b32 	%r13, %r2, 8;
	shl.b32 	%r14, %r1, 14;
	add.s32 	%r15, %r14, %r13;
	mul.wide.u32 	%rd2, %r15, 4;
	add.s64 	%rd17, %rd2, %rd1;
	add.s64 	%rd27, %rd17, 32;
	mov.b32 	%r30, 0;
	mov.f32 	%f162, 0f00000000;
$L__BB7_1:
	.pragma "nounroll";
	ld.global.f32 	%f10, [%rd27+-32];
	add.f32 	%f11, %f10, %f162;
	ld.global.f32 	%f12, [%rd27+-28];
	add.f32 	%f13, %f12, %f11;
	ld.global.f32 	%f14, [%rd27+-24];
	add.f32 	%f15, %f14, %f13;
	ld.global.f32 	%f16, [%rd27+-20];
	add.f32 	%f17, %f16, %f15;
	ld.global.f32 	%f18, [%rd27+-16];
	add.f32 	%f19, %f18, %f17;
	ld.global.f32 	%f20, [%rd27+-12];
	add.f32 	%f21, %f20, %f19;
	ld.global.f32 	%f22, [%rd27+-8];
	add.f32 	%f23, %f22, %f21;
	ld.global.f32 	%f24, [%rd27+-4];
	add.f32 	%f25, %f24, %f23;
	ld.global.f32 	%f26, [%rd27];
	add.f32 	%f27, %f26, %f25;
	ld.global.f32 	%f28, [%rd27+4];
	add.f32 	%f29, %f28, %f27;
	ld.global.f32 	%f30, [%rd27+8];
	add.f32 	%f31, %f30, %f29;
	ld.global.f32 	%f32, [%rd27+12];
	add.f32 	%f33, %f32, %f31;
	ld.global.f32 	%f34, [%rd27+16];
	add.f32 	%f35, %f34, %f33;
	ld.global.f32 	%f36, [%rd27+20];
	add.f32 	%f37, %f36, %f35;
	ld.global.f32 	%f38, [%rd27+24];
	add.f32 	%f39, %f38, %f37;
	ld.global.f32 	%f40, [%rd27+28];
	add.f32 	%f162, %f40, %f39;
	add.s32 	%r30, %r30, 16;
	add.s64 	%rd27, %rd27, 64;
	setp.eq.s32 	%p1, %r30, 64;
	@%p1 bra 	$L__BB7_2;
	bra.uni 	$L__BB7_1;
$L__BB7_2:
	add.s64 	%rd24, %rd17, 316;
	mov.b32 	%r27, 0;
	mov.f32 	%f159, 0f00000000;
$L__BB7_3:
	.pragma "nounroll";
	ld.global.f32 	%f42, [%rd24+-60];
	add.f32 	%f43, %f42, %f159;
	ld.global.f32 	%f44, [%rd24+-56];
	add.f32 	%f45, %f44, %f43;
	ld.global.f32 	%f46, [%rd24+-52];
	add.f32 	%f47, %f46, %f45;
	ld.global.f32 	%f48, [%rd24+-48];
	add.f32 	%f49, %f48, %f47;
	ld.global.f32 	%f50, [%rd24+-44];
	add.f32 	%f51, %f50, %f49;
	ld.global.f32 	%f52, [%rd24+-40];
	add.f32 	%f53, %f52, %f51;
	ld.global.f32 	%f54, [%rd24+-36];
	add.f32 	%f55, %f54, %f53;
	ld.global.f32 	%f56, [%rd24+-32];
	add.f32 	%f57, %f56, %f55;
	ld.global.f32 	%f58, [%rd24+-28];
	add.f32 	%f59, %f58, %f57;
	ld.global.f32 	%f60, [%rd24+-24];
	add.f32 	%f61, %f60, %f59;
	ld.global.f32 	%f62, [%rd24+-20];
	add.f32 	%f63, %f62, %f61;
	ld.global.f32 	%f64, [%rd24+-16];
	add.f32 	%f65, %f64, %f63;
	ld.global.f32 	%f66, [%rd24+-12];
	add.f32 	%f67, %f66, %f65;
	ld.global.f32 	%f68, [%rd24+-8];
	add.f32 	%f69, %f68, %f67;
	ld.global.f32 	%f70, [%rd24+-4];
	add.f32 	%f71, %f70, %f69;
	ld.global.f32 	%f72, [%rd24];
	add.f32 	%f159, %f72, %f71;
	add.s32 	%r27, %r27, 16;
	add.s64 	%rd24, %rd24, 64;
	setp.ne.s32 	%p2, %r27, 64;
	@%p2 bra 	$L__BB7_3;
	add.s64 	%rd25, %rd17, 572;
	mov.b32 	%r28, 0;
	mov.f32 	%f160, 0f00000000;
$L__BB7_5:
	.pragma "nounroll";
	ld.global.f32 	%f74, [%rd25+-60];
	add.f32 	%f75, %f74, %f160;
	ld.global.f32 	%f76, [%rd25+-56];
	add.f32 	%f77, %f76, %f75;
	ld.global.f32 	%f78, [%rd25+-52];
	add.f32 	%f79, %f78, %f77;
	ld.global.f32 	%f80, [%rd25+-48];
	add.f32 	%f81, %f80, %f79;
	ld.global.f32 	%f82, [%rd25+-44];
	add.f32 	%f83, %f82, %f81;
	ld.global.f32 	%f84, [%rd25+-40];
	add.f32 	%f85, %f84, %f83;
	ld.global.f32 	%f86, [%rd25+-36];
	add.f32 	%f87, %f86, %f85;
	ld.global.f32 	%f88, [%rd25+-32];
	add.f32 	%f89, %f88, %f87;
	ld.global.f32 	%f90, [%rd25+-28];
	add.f32 	%f91, %f90, %f89;
	ld.global.f32 	%f92, [%rd25+-24];
	add.f32 	%f93, %f92, %f91;
	ld.global.f32 	%f94, [%rd25+-20];
	add.f32 	%f95, %f94, %f93;
	ld.global.f32 	%f96, [%rd25+-16];
	add.f32 	%f97, %f96, %f95;
	ld.global.f32 	%f98, [%rd25+-12];
	add.f32 	%f99, %f98, %f97;
	ld.global.f32 	%f100, [%rd25+-8];
	add.f32 	%f101, %f100, %f99;
	ld.global.f32 	%f102, [%rd25+-4];
	add.f32 	%f103, %f102, %f101;
	ld.global.f32 	%f104, [%rd25];
	add.f32 	%f160, %f104, %f103;
	add.s32 	%r28, %r28, 16;
	add.s64 	%rd25, %rd25, 64;
	setp.ne.s32 	%p3, %r28, 64;
	@%p3 bra 	$L__BB7_5;
	add.s64 	%rd26, %rd17, 828;
	mov.b32 	%r29, 0;
	mov.f32 	%f161, 0f00000000;
$L__BB7_7:
	.pragma "nounroll";
	ld.global.f32 	%f106, [%rd26+-60];
	add.f32 	%f107, %f106, %f161;
	ld.global.f32 	%f108, [%rd26+-56];
	add.f32 	%f109, %f108, %f107;
	ld.global.f32 	%f110, [%rd26+-52];
	add.f32 	%f111, %f110, %f109;
	ld.global.f32 	%f112, [%rd26+-48];
	add.f32 	%f113, %f112, %f111;
	ld.global.f32 	%f114, [%rd26+-44];
	add.f32 	%f115, %f114, %f113;
	ld.global.f32 	%f116, [%rd26+-40];
	add.f32 	%f117, %f116, %f115;
	ld.global.f32 	%f118, [%rd26+-36];
	add.f32 	%f119, %f118, %f117;
	ld.global.f32 	%f120, [%rd26+-32];
	add.f32 	%f121, %f120, %f119;
	ld.global.f32 	%f122, [%rd26+-28];
	add.f32 	%f123, %f122, %f121;
	ld.global.f32 	%f124, [%rd26+-24];
	add.f32 	%f125, %f124, %f123;
	ld.global.f32 	%f126, [%rd26+-20];
	add.f32 	%f127, %f126, %f125;
	ld.global.f32 	%f128, [%rd26+-16];
	add.f32 	%f129, %f128, %f127;
	ld.global.f32 	%f130, [%rd26+-12];
	add.f32 	%f131, %f130, %f129;
	ld.global.f32 	%f132, [%rd26+-8];
	add.f32 	%f133, %f132, %f131;
	ld.global.f32 	%f134, [%rd26+-4];
	add.f32 	%f135, %f134, %f133;
	ld.global.f32 	%f136, [%rd26];
	add.f32 	%f161, %f136, %f135;
	add.s32 	%r29, %r29, 16;
	add.s64 	%rd26, %rd26, 64;
	setp.ne.s32 	%p4, %r29, 64;
	@%p4 bra 	$L__BB7_7;
	add.f32 	%f137, %f162, %f159;
	add.f32 	%f138, %f160, %f161;
	add.f32 	%f139, %f137, %f138;
	shl.b32 	%r19, %r2, 2;
	mov.u32 	%r20, _ZZ25reduce_rows_par_64_determILi4ELi16384EEvPfS0_E4temp;
	add.s32 	%r9, %r20, %r19;
	st.shared.f32 	[%r9], %f139;
	bar.sync 	0;
	and.b32  	%r21, %r2, 1;
	setp.eq.b32 	%p5, %r21, 1;
	not.pred 	%p6, %p5;
	@%p6 bra 	$L__BB7_9;
	bra.uni 	$L__BB7_10;
$L__BB7_9:
	ld.shared.f32 	%f140, [%r9+4];
	ld.shared.f32 	%f141, [%r9];
	add.f32 	%f142, %f140, %f141;
	st.shared.f32 	[%r9], %f142;
$L__BB7_10:
	bar.sync 	0;
	and.b32  	%r22, %r2, 3;
	setp.ne.s32 	%p7, %r22, 0;
	@%p7 bra 	$L__BB7_12;
	ld.shared.f32 	%f143, [%r9+8];
	ld.shared.f32 	%f144, [%r9];
	add.f32 	%f145, %f143, %f144;
	st.shared.f32 	[%r9], %f145;
$L__BB7_12:
	bar.sync 	0;
	and.b32  	%r23, %r2, 7;
	setp.ne.s32 	%p8, %r23, 0;
	@%p8 bra 	$L__BB7_14;
	ld.shared.f32 	%f146, [%r9+16];
	ld.shared.f32 	%f147, [%r9];
	add.f32 	%f148, %f146, %f147;
	st.shared.f32 	[%r9], %f148;
$L__BB7_14:
	bar.sync 	0;
	and.b32  	%r24, %r2, 15;
	setp.ne.s32 	%p9, %r24, 0;
	@%p9 bra 	$L__BB7_16;
	ld.shared.f32 	%f149, [%r9+32];
	ld.shared.f32 	%f150, [%r9];
	add.f32 	%f151, %f149, %f150;
	st.shared.f32 	[%r9], %f151;
$L__BB7_16:
	bar.sync 	0;
	and.b32  	%r25, %r2, 31;
	setp.ne.s32 	%p10, %r25, 0;
	@%p10 bra 	$L__BB7_18;
	ld.shared.f32 	%f152, [%r9+64];
	ld.shared.f32 	%f153, [%r9];
	add.f32 	%f154, %f152, %f153;
	st.shared.f32 	[%r9], %f154;
$L__BB7_18:
	bar.sync 	0;
	and.b32  	%r26, %r2, 63;
	setp.ne.s32 	%p11, %r26, 0;
	@%p11 bra 	$L__BB7_20;
	ld.shared.f32 	%f155, [%r9+128];
	ld.shared.f32 	%f156, [%r9];
	add.f32 	%f157, %f155, %f156;
	st.shared.f32 	[%r9], %f157;
$L__BB7_20:
	bar.sync 	0;
	setp.ne.s32 	%p12, %r2, 0;
	@%p12 bra 	$L__BB7_22;
	ld.shared.f32 	%f158, [_ZZ25reduce_rows_par_64_determILi4ELi16384EEvPfS0_E4temp];
	cvta.to.global.u64 	%rd21, %rd15;
	mul.wide.u32 	%rd22, %r1, 4;
	add.s64 	%rd23, %rd21, %rd22;
	st.global.f32 	[%rd23], %f158;
$L__BB7_22:
	ret;

}


// ===== COMPILED SASS (sm_100) =====

	.target	sm_100

	.elftype	@"ET_EXEC"


//--------------------- .note.nv.tkinfo           --------------------------
	.section	.note.nv.tkinfo,"",@"SHT_NOTE"
	.sectionflags	@"SHF_NOTE_NV_TKINFO"
	.tkinfo
        /*0018*/ 	.word	0x00000002
        /*0030*/ 	.string	""
        /*0030*/ 	.string	"ptxas"
        /*0030*/ 	.string	"Cuda compilation tools, release 13.0, V13.0.88"
        /*0030*/ 	.string	"Build cuda_13.0.r13.0/compiler.36424714_0"
        /*0030*/ 	.string	"-arch sm_100 -m 64 "



//--------------------- .note.nv.cuinfo           --------------------------
	.section	.note.nv.cuinfo,"",@"SHT_NOTE"
	.sectionflags	@"SHF_NOTE_NV_CUINFO"
        /*0018*/ 	.short	0x0002
        /*001a*/ 	.short	0x0064
        /*001c*/ 	.short	0x0082
	.zero		2


//--------------------- .nv.info                  --------------------------
	.section	.nv.info,"",@"SHT_CUDA_INFO"
	.align	4


	//----- nvinfo : EIATTR_REGCOUNT
	.align		4
        /*0000*/ 	.byte	0x04, 0x2f
        /*0002*/ 	.short	(.L_1 - .L_0)
	.align		4
.L_0:
        /*0004*/ 	.word	index@(_Z22reduce_rows_single_forILi4ELi16384EEvPfS0_)
        /*0008*/ 	.word	0x0000001e


	//----- nvinfo : EIATTR_FRAME_SIZE
	.align		4
.L_1:
        /*000c*/ 	.byte	0x04, 0x11
        /*000e*/ 	.short	(.L_3 - .L_2)
	.align		4
.L_2:
        /*0010*/ 	.word	index@(_Z22reduce_rows_single_forILi4ELi16384EEvPfS0_)
        /*0014*/ 	.word	0x00000000


	//----- nvinfo : EIATTR_REGCOUNT
	.align		4
.L_3:
        /*0018*/ 	.byte	0x04, 0x2f
        /*001a*/ 	.short	(.L_5 - .L_4)
	.align		4
.L_4:
        /*001c*/ 	.word	index@(_Z23reduce_rows_single_backILi4ELi16384EEvPfS0_)
        /*0020*/ 	.word	0x0000001e


	//----- nvinfo : EIATTR_FRAME_SIZE
	.align		4
.L_5:
        /*0024*/ 	.byte	0x04, 0x11
        /*0026*/ 	.short	(.L_7 - .L_6)
	.align		4
.L_6:
        /*0028*/ 	.word	index@(_Z23reduce_rows_single_backILi4ELi16384EEvPfS0_)
        /*002c*/ 	.word	0x00000000


	//----- nvinfo : EIATTR_REGCOUNT
	.align		4
.L_7:
        /*0030*/ 	.byte	0x04, 0x2f
        /*0032*/ 	.short	(.L_9 - .L_8)
	.align		4
.L_8:
        /*0034*/ 	.word	index@(_Z18reduce_rows_par_16ILi4ELi16384EEvPfS0_)
        /*0038*/ 	.word	0x0000001e


	//----- nvinfo : EIATTR_FRAME_SIZE
	.align		4
.L_9:
        /*003c*/ 	.byte	0x04, 0x11
        /*003e*/ 	.short	(.L_11 - .L_10)
	.align		4
.L_10:
        /*0040*/ 	.word	index@(_Z18reduce_rows_par_16ILi4ELi16384EEvPfS0_)
        /*0044*/ 	.word	0x00000000


	//----- nvinfo : EIATTR_REGCOUNT
	.align		4
.L_11:
        /*0048*/ 	.byte	0x04, 0x2f
        /*004a*/ 	.short	(.L_13 - .L_12)
	.align		4
.L_12:
        /*004c*/ 	.word	index@(_Z18reduce_rows_par_64ILi4ELi16384EEvPfS0_)
        /*0050*/ 	.word	0x0000001e


	//----- nvinfo : EIATTR_FRAME_SIZE
	.align		4
.L_13:
        /*0054*/ 	.byte	0x04, 0x11
        /*0056*/ 	.short	(.L_15 - .L_14)
	.align		4
.L_14:
        /*0058*/ 	.word	index@(_Z18reduce_rows_par_64ILi4ELi16384EEvPfS0_)
        /*005c*/ 	.word	0x00000000


	//----- nvinfo : EIATTR_REGCOUNT
	.align		4
.L_15:
        /*0060*/ 	.byte	0x04, 0x2f
        /*0062*/ 	.short	(.L_17 - .L_16)
	.align		4
.L_16:
        /*0064*/ 	.word	index@(_Z19reduce_rows_par_256ILi4ELi16384EEvPfS0_)
        /*0068*/ 	.word	0x0000001e


	//----- nvinfo : EIATTR_FRAME_SIZE
	.align		4
.L_17:
        /*006c*/ 	.byte	0x04, 0x11
        /*006e*/ 	.short	(.L_19 - .L_18)
	.align		4
.L_18:
        /*0070*/ 	.word	index@(_Z19reduce_rows_par_256ILi4ELi16384EEvPfS0_)
        /*0074*/ 	.word	0x00000000


	//----- nvinfo : EIATTR_REGCOUNT
	.align		4
.L_19:
        /*0078*/ 	.byte	0x04, 0x2f
        /*007a*/ 	.short	(.L_21 - .L_20)
	.align		4
.L_20:
        /*007c*/ 	.word	index@(_Z25reduce_rows_single_determILi4ELi16384EEvPfS0_)
        /*0080*/ 	.word	0x00000026


	//----- nvinfo : EIATTR_FRAME_SIZE
	.align		4
.L_21:
        /*0084*/ 	.byte	0x04, 0x11
        /*0086*/ 	.short	(.L_23 - .L_22)
	.align		4
.L_22:
        /*0088*/ 	.word	index@(_Z25reduce_rows_single_determILi4ELi16384EEvPfS0_)
        /*008c*/ 	.word	0x00000400


	//----- nvinfo : EIATTR_REGCOUNT
	.align		4
.L_23:
        /*0090*/ 	.byte	0x04, 0x2f
        /*0092*/ 	.short	(.L_25 - .L_24)
	.align		4
.L_24:
        /*0094*/ 	.word	index@(_Z25reduce_rows_par_16_determILi4ELi16384EEvPfS0_)
        /*0098*/ 	.word	0x0000001f


	//----- nvinfo : EIATTR_FRAME_SIZE
	.align		4
.L_25:
        /*009c*/ 	.byte	0x04, 0x11
        /*009e*/ 	.short	(.L_27 - .L_26)
	.align		4
.L_26:
        /*00a0*/ 	.word	index@(_Z25reduce_rows_par_16_determILi4ELi16384EEvPfS0_)
        /*00a4*/ 	.word	0x00000000


	//----- nvinfo : EIATTR_REGCOUNT
	.align		4
.L_27:
        /*00a8*/ 	.byte	0x04, 0x2f
        /*00aa*/ 	.short	(.L_29 - .L_28)
	.align		4
.L_28:
        /*00ac*/ 	.word	index@(_Z25reduce_rows_par_64_determILi4ELi16384EEvPfS0_)
        /*00b0*/ 	.word	0x00000020


	//----- nvinfo : EIATTR_FRAME_SIZE
	.align		4
.L_29:
        /*00b4*/ 	.byte	0x04, 0x11
        /*00b6*/ 	.short	(.L_31 - .L_30)
	.align		4
.L_30:
        /*00b8*/ 	.word	index@(_Z25reduce_rows_par_64_determILi4ELi16384EEvPfS0_)
        /*00bc*/ 	.word	0x00000000


	//----- nvinfo : EIATTR_MIN_STACK_SIZE
	.align		4
.L_31:
        /*00c0*/ 	.byte	0x04, 0x12
        /*00c2*/ 	.short	(.L_33 - .L_32)
	.align		4
.L_32:
        /*00c4*/ 	.word	index@(_Z25reduce_rows_par_64_determILi4ELi16384EEvPfS0_)
        /*00c8*/ 	.word	0x00000000


	//----- nvinfo : EIATTR_MIN_STACK_SIZE
	.align		4
.L_33:
        /*00cc*/ 	.byte	0x04, 0x12
        /*00ce*/ 	.short	(.L_35 - .L_34)
	.align		4
.L_34:
        /*00d0*/ 	.word	index@(_Z25reduce_rows_par_16_determILi4ELi16384EEvPfS0_)
        /*00d4*/ 	.word	0x00000000


	//----- nvinfo : EIATTR_MIN_STACK_SIZE
	.align		4
.L_35:
        /*00d8*/ 	.byte	0x04, 0x12
        /*00da*/ 	.short	(.L_37 - .L_36)
	.align		4
.L_36:
        /*00dc*/ 	.word	index@(_Z25reduce_rows_single_determILi4ELi16384EEvPfS0_)
        /*00e0*/ 	.word	0x00000400


	//----- nvinfo : EIATTR_MIN_STACK_SIZE
	.align		4
.L_37:
        /*00e4*/ 	.byte	0x04, 0x12
        /*00e6*/ 	.short	(.L_39 - .L_38)
	.align		4
.L_38:
        /*00e8*/ 	.word	index@(_Z19reduce_rows_par_256ILi4ELi16384EEvPfS0_)
        /*00ec*/ 	.word	0x00000000


	//----- nvinfo : EIATTR_MIN_STACK_SIZE
	.align		4
.L_39:
        /*00f0*/ 	.byte	0x04, 0x12
        /*00f2*/ 	.short	(.L_41 - .L_40)
	.align		4
.L_40:
        /*00f4*/ 	.word	index@(_Z18reduce_rows_par_64ILi4ELi16384EEvPfS0_)
        /*00f8*/ 	.word	0x00000000


	//----- nvinfo : EIATTR_MIN_STACK_SIZE
	.align		4
.L_41:
        /*00fc*/ 	.byte	0x04, 0x12
        /*00fe*/ 	.short	(.L_43 - .L_42)
	.align		4
.L_42:
        /*0100*/ 	.word	index@(_Z18reduce_rows_par_16ILi4ELi16384EEvPfS0_)
        /*0104*/ 	.word	0x00000000


	//----- nvinfo : EIATTR_MIN_STACK_SIZE
	.align		4
.L_43:
        /*0108*/ 	.byte	0x04, 0x12
        /*010a*/ 	.short	(.L_45 - .L_44)
	.align		4
.L_44:
        /*010c*/ 	.word	index@(_Z23reduce_rows_single_backILi4ELi16384EEvPfS0_)
        /*0110*/ 	.word	0x00000000


	//----- nvinfo : EIATTR_MIN_STACK_SIZE
	.align		4
.L_45:
        /*0114*/ 	.byte	0x04, 0x12
        /*0116*/ 	.short	(.L_47 - .L_46)
	.align		4
.L_46:
        /*0118*/ 	.word	index@(_Z22reduce_rows_single_forILi4ELi16384EEvPfS0_)
        /*011c*/ 	.word	0x00000000
.L_47:


//--------------------- .nv.compat                --------------------------
	.section	.nv.compat,"",@"SHT_CUDA_COMPAT_INFO"
	.align	4
        /*0000*/ 	.byte	0x02, 0x09, 0x00, 0x00, 0x02, 0x02, 0x01, 0x00, 0x02, 0x05, 0x05, 0x00, 0x03, 0x07, 0x01, 0x01
        /*0010*/ 	.byte	0x02, 0x03, 0x00, 0x00, 0x02, 0x06, 0x01, 0x00, 0x04, 0x0b, 0x08, 0x00, 0x09, 0x00, 0x00, 0x00
        /*0020*/ 	.byte	0x00, 0x00, 0x00, 0x00


//--------------------- .nv.info._Z25reduce_rows_par_64_determILi4ELi16384EEvPfS0_ --------------------------
	.section	.nv.info._Z25reduce_rows_par_64_determILi4ELi16384EEvPfS0_,"",@"SHT_CUDA_INFO"
	.sectionflags	@""
	.align	4


	//----- nvinfo : EIATTR_CUDA_API_VERSION
	.align		4
        /*0000*/ 	.byte	0x04, 0x37
        /*0002*/ 	.short	(.L_49 - .L_48)
.L_48:
        /*0004*/ 	.word	0x00000082


	//----- nvinfo : EIATTR_KPARAM_INFO
	.align		4
.L_49:
        /*0008*/ 	.byte	0x04, 0x17
        /*000a*/ 	.short	(.L_51 - .L_50)
.L_50:
        /*000c*/ 	.word	0x00000000
        /*0010*/ 	.short	0x0001
        /*0012*/ 	.short	0x0008
        /*0014*/ 	.byte	0x00, 0xf5, 0x21, 0x00


	//----- nvinfo : EIATTR_KPARAM_INFO
	.align		4
.L_51:
        /*0018*/ 	.byte	0x04, 0x17
        /*001a*/ 	.short	(.L_53 - .L_52)
.L_52:
        /*001c*/ 	.word	0x00000000
        /*0020*/ 	.short	0x0000
        /*0022*/ 	.short	0x0000
        /*0024*/ 	.byte	0x00, 0xf5, 0x21, 0x00


	//----- nvinfo : EIATTR_SPARSE_MMA_MASK
	.align		4
.L_53:
        /*0028*/ 	.byte	0x03, 0x50
        /*002a*/ 	.short	0x0000


	//----- nvinfo : EIATTR_MAXREG_COUNT
	.align		4
        /*002c*/ 	.byte	0x03, 0x1b
        /*002e*/ 	.short	0x00ff


	//----- nvinfo : EIATTR_NUM_BARRIERS
	.align		4
        /*0030*/ 	.byte	0x02, 0x4c
        /*0032*/ 	.byte	0x01
	.zero		1


	//----- nvinfo : EIATTR_MERCURY_ISA_VERSION
	.align		4
        /*0034*/ 	.byte	0x03, 0x5f
        /*0036*/ 	.short	0x0101


	//----- nvinfo : EIATTR_VRC_CTA_INIT_COUNT
	.align		4
        /*0038*/ 	.byte	0x02, 0x4a
	.zero		1
	.zero		1


	//----- nvinfo : EIATTR_EXIT_INSTR_OFFSETS
	.align		4
        /*003c*/ 	.byte	0x04, 0x1c
        /*003e*/ 	.short	(.L_55 - .L_54)


	//   ....[0]....
.L_54:
        /*0040*/ 	.word	0x00000db0


	//   ....[1]....
        /*0044*/ 	.word	0x00000e00


	//----- nvinfo : EIATTR_CBANK_PARAM_SIZE
	.align		4
.L_55:
        /*0048*/ 	.byte	0x03, 0x19
        /*004a*/ 	.short	0x0010


	//----- nvinfo : EIATTR_PARAM_CBANK
	.align		4
        /*004c*/ 	.byte	0x04, 0x0a
        /*004e*/ 	.short	(.L_57 - .L_56)
	.align		4
.L_56:
        /*0050*/ 	.word	index@(.nv.constant0._Z25reduce_rows_par_64_determILi4ELi16384EEvPfS0_)
        /*0054*/ 	.short	0x0380
        /*0056*/ 	.short	0x0010


	//----- nvinfo : EIATTR_SW_WAR
	.align		4
.L_57:
        /*0058*/ 	.byte	0x04, 0x36
        /*005a*/ 	.short	(.L_59 - .L_58)
.L_58:
        /*005c*/ 	.word	0x00000008
.L_59:


//--------------------- .nv.info._Z25reduce_rows_par_16_determILi4ELi16384EEvPfS0_ --------------------------
	.section	.nv.info._Z25reduce_rows_par_16_determILi4ELi16384EEvPfS0_,"",@"SHT_CUDA_INFO"
	.sectionflags	@""
	.align	4


	//----- nvinfo : EIATTR_CUDA_API_VERSION
	.align		4
        /*0000*/ 	.byte	0x04, 0x37
        /*0002*/ 	.short	(.L_61 - .L_60)
.L_60:
        /*0004*/ 	.word	0x00000082


	//----- nvinfo : EIATTR_KPARAM_INFO
	.align		4
.L_61:
        /*0008*/ 	.byte	0x04, 0x17
        /*000a*/ 	.short	(.L_63 - .L_62)
.L_62:
        /*000c*/ 	.word	0x00000000
        /*0010*/ 	.short	0x0001
        /*0012*/ 	.short	0x0008
        /*0014*/ 	.byte	0x00, 0xf5, 0x21, 0x00


	//----- nvinfo : EIATTR_KPARAM_INFO
	.align		4
.L_63:
        /*0018*/ 	.byte	0x04, 0x17
        /*001a*/ 	.short	(.L_65 - .L_64)
.L_64:
        /*001c*/ 	.word	0x00000000
        /*0020*/ 	.short	0x0000
        /*0022*/ 	.short	0x0000
        /*0024*/ 	.byte	0x00, 0xf5, 0x21, 0x00


	//----- nvinfo : EIATTR_SPARSE_MMA_MASK
	.align		4
.L_65:
        /*0028*/ 	.byte	0x03, 0x50
        /*002a*/ 	.short	0x0000


	//----- nvinfo : EIATTR_MAXREG_COUNT
	.align		4
        /*002c*/ 	.byte	0x03, 0x1b
        /*002e*/ 	.short	0x00ff


	//----- nvinfo : EIATTR_NUM_BARRIERS
	.align		4
        /*0030*/ 	.byte	0x02, 0x4c
        /*0032*/ 	.byte	0x01
	.zero		1


	//----- nvinfo : EIATTR_MERCURY_ISA_VERSION
	.align		4
        /*0034*/ 	.byte	0x03, 0x5f
        /*0036*/ 	.short	0x0101


	//----- nvinfo : EIATTR_VRC_CTA_INIT_COUNT
	.align		4
        /*0038*/ 	.byte	0x02, 0x4a
	.zero		1
	.zero		1


	//----- nvinfo : EIATTR_EXIT_INSTR_OFFSETS
	.align		4
        /*003c*/ 	.byte	0x04, 0x1c
        /*003e*/ 	.short	(.L_67 - .L_66)


	//   ....[0]....
.L_66:
        /*0040*/ 	.word	0x00000b40


	//   ....[1]....
        /*0044*/ 	.word	0x00000b90


	//----- nvinfo : EIATTR_CBANK_PARAM_SIZE
	.align		4
.L_67:
        /*0048*/ 	.byte	0x03, 0x19
        /*004a*/ 	.short	0x0010


	//----- nvinfo : EIATTR_PARAM_CBANK
	.align		4
        /*004c*/ 	.byte	0x04, 0x0a
        /*004e*/ 	.short	(.L_69 - .L_68)
	.align		4
.L_68:
        /*0050*/ 	.word	index@(.nv.constant0._Z25reduce_rows_par_16_determILi4ELi16384EEvPfS0_)
        /*0054*/ 	.short	0x0380
        /*0056*/ 	.short	0x0010


	//----- nvinfo : EIATTR_SW_WAR
	.align		4
.L_69:
        /*0058*/ 	.byte	0x04, 0x36
        /*005a*/ 	.short	(.L_71 - .L_70)
.L_70:
        /*005c*/ 	.word	0x00000008
.L_71:


//--------------------- .nv.info._Z25reduce_rows_single_determILi4ELi16384EEvPfS0_ --------------------------
	.section	.nv.info._Z25reduce_rows_single_determILi4ELi16384EEvPfS0_,"",@"SHT_CUDA_INFO"
	.sectionflags	@""
	.align	4


	//----- nvinfo : EIATTR_CUDA_API_VERSION
	.align		4
        /*0000*/ 	.byte	0x04, 0x37
        /*0002*/ 	.short	(.L_73 - .L_72)
.L_72:
        /*0004*/ 	.word	0x00000082


	//----- nvinfo : EIATTR_KPARAM_INFO
	.align		4
.L_73:
        /*0008*/ 	.byte	0x04, 0x17
        /*000a*/ 	.short	(.L_75 - .L_74)
.L_74:
        /*000c*/ 	.word	0x00000000
        /*0010*/ 	.short	0x0001
        /*0012*/ 	.short	0x0008
        /*0014*/ 	.byte	0x00, 0xf5, 0x21, 0x00


	//----- nvinfo : EIATTR_KPARAM_INFO
	.align		4
.L_75:
        /*0018*/ 	.byte	0x04, 0x17
        /*001a*/ 	.short	(.L_77 - .L_76)
.L_76:
        /*001c*/ 	.word	0x00000000
        /*0020*/ 	.short	0x0000
        /*0022*/ 	.short	0x0000
        /*0024*/ 	.byte	0x00, 0xf5, 0x21, 0x00


	//----- nvinfo : EIATTR_SPARSE_MMA_MASK
	.align		4
.L_77:
        /*0028*/ 	.byte	0x03, 0x50
        /*002a*/ 	.short	0x0000


	//----- nvinfo : EIATTR_MAXREG_COUNT
	.align		4
        /*002c*/ 	.byte	0x03, 0x1b
        /*002e*/ 	.short	0x00ff


	//----- nvinfo : EIATTR_MERCURY_ISA_VERSION
	.align		4
        /*0030*/ 	.byte	0x03, 0x5f
        /*0032*/ 	.short	0x0101


	//----- nvinfo : EIATTR_VRC_CTA_INIT_COUNT
	.align		4
        /*0034*/ 	.byte	0x02, 0x4a
	.zero		1
	.zero		1


	//----- nvinfo : EIATTR_EXIT_INSTR_OFFSETS
	.align		4
        /*0038*/ 	.byte	0x04, 0x1c
        /*003a*/ 	.short	(.L_79 - .L_78)


	//   ....[0]....
.L_78:
        /*003c*/ 	.word	0x00000040


	//   ....[1]....
        /*0040*/ 	.word	0x000024d0


	//----- nvinfo : EIATTR_CBANK_PARAM_SIZE
	.align		4
.L_79:
        /*0044*/ 	.byte	0x03, 0x19
        /*0046*/ 	.short	0x0010


	//----- nvinfo : EIATTR_PARAM_CBANK
	.align		4
        /*0048*/ 	.byte	0x04, 0x0a
        /*004a*/ 	.short	(.L_81 - .L_80)
	.align		4
.L_80:
        /*004c*/ 	.word	index@(.nv.constant0._Z25reduce_rows_single_determILi4ELi16384EEvPfS0_)
        /*0050*/ 	.short	0x0380
        /*0052*/ 	.short	0x0010


	//----- nvinfo : EIATTR_SW_WAR
	.align		4
.L_81:
        /*0054*/ 	.byte	0x04, 0x36
        /*0056*/ 	.short	(.L_83 - .L_82)
.L_82:
        /*0058*/ 	.word	0x00000008
.L_83:


//--------------------- .nv.info._Z19reduce_rows_par_256ILi4ELi16384EEvPfS0_ --------------------------
	.section	.nv.info._Z19reduce_rows_par_256ILi4ELi16384EEvPfS0_,"",@"SHT_CUDA_INFO"
	.sectionflags	@""
	.align	4


	//----- nvinfo : EIATTR_CUDA_API_VERSION
	.align		4
        /*0000*/ 	.byte	0x04, 0x37
        /*0002*/ 	.short	(.L_85 - .L_84)
.L_84:
        /*0004*/ 	.word	0x00000082


	//----- nvinfo : EIATTR_KPARAM_INFO
	.align		4
.L_85:
        /*0008*/ 	.byte	0x04, 0x17
        /*000a*/ 	.short	(.L_87 - .L_86)
.L_86:
        /*000c*/ 	.word	0x00000000
        /*0010*/ 	.short	0x0001
        /*0012*/ 	.short	0x0008
        /*0014*/ 	.byte	0x00, 0xf5, 0x21, 0x00


	//----- nvinfo : EIATTR_KPARAM_INFO
	.align		4
.L_87:
        /*0018*/ 	.byte	0x04, 0x17
        /*001a*/ 	.short	(.L_89 - .L_88)
.L_88:
        /*001c*/ 	.word	0x00000000
        /*0020*/ 	.short	0x0000
        /*0022*/ 	.short	0x0000
        /*0024*/ 	.byte	0x00, 0xf5, 0x21, 0x00


	//----- nvinfo : EIATTR_SPARSE_MMA_MASK
	.align		4
.L_89:
        /*0028*/ 	.byte	0x03, 0x50
        /*002a*/ 	.short	0x0000


	//----- nvinfo : EIATTR_MAXREG_COUNT
	.align		4
        /*002c*/ 	.byte	0x03, 0x1b
        /*002e*/ 	.short	0x00ff


	//----- nvinfo : EIATTR_NUM_BARRIERS
	.align		4
        /*0030*/ 	.byte	0x02, 0x4c
        /*0032*/ 	.byte	0x01
	.zero		1


	//----- nvinfo : EIATTR_MERCURY_ISA_VERSION
	.align		4
        /*0034*/ 	.byte	0x03, 0x5f
        /*0036*/ 	.short	0x0101


	//----- nvinfo : EIATTR_VRC_CTA_INIT_COUNT
	.align		4
        /*0038*/ 	.byte	0x02, 0x4a
	.zero		1
	.zero		1


	//----- nvinfo : EIATTR_EXIT_INSTR_OFFSETS
	.align		4
        /*003c*/ 	.byte	0x04, 0x1c
        /*003e*/ 	.short	(.L_91 - .L_90)


	//   ....[0]....
.L_90:
        /*0040*/ 	.word	0x00000c00


	//   ....[1]....
        /*0044*/ 	.word	0x00000c50


	//----- nvinfo : EIATTR_CBANK_PARAM_SIZE
	.align		4
.L_91:
        /*0048*/ 	.byte	0x03, 0x19
        /*004a*/ 	.short	0x0010


	//----- nvinfo : EIATTR_PARAM_CBANK
	.align		4
        /*004c*/ 	.byte	0x04, 0x0a
        /*004e*/ 	.short	(.L_93 - .L_92)
	.align		4
.L_92:
        /*0050*/ 	.word	index@(.nv.constant0._Z19reduce_rows_par_256ILi4ELi16384EEvPfS0_)
        /*0054*/ 	.short	0x0380
        /*0056*/ 	.short	0x0010


	//----- nvinfo : EIATTR_SW_WAR
	.align		4
.L_93:
        /*0058*/ 	.byte	0x04, 0x36
        /*005a*/ 	.short	(.L_95 - .L_94)
.L_94:
        /*005c*/ 	.word	0x00000008
.L_95:


//--------------------- .nv.info._Z18reduce_rows_par_64ILi4ELi16384EEvPfS0_ --------------------------
	.section	.nv.info._Z18reduce_rows_par_64ILi4ELi16384EEvPfS0_,"",@"SHT_CUDA_INFO"
	.sectionflags	@""
	.align	4


	//----- nvinfo : EIATTR_CUDA_API_VERSION
	.align		4
        /*0000*/ 	.byte	0x04, 0x37
        /*0002*/ 	.short	(.L_97 - .L_96)
.L_96:
        /*0004*/ 	.word	0x00000082


	//----- nvinfo : EIATTR_KPARAM_INFO
	.align		4
.L_97:
        /*0008*/ 	.byte	0x04, 0x17
        /*000a*/ 	.short	(.L_99 - .L_98)
.L_98:
        /*000c*/ 	.word	0x00000000
        /*0010*/ 	.short	0x0001
        /*0012*/ 	.short	0x0008
        /*0014*/ 	.byte	0x00, 0xf5, 0x21, 0x00


	//----- nvinfo : EIATTR_KPARAM_INFO
	.align		4
.L_99:
        /*0018*/ 	.byte	0x04, 0x17
        /*001a*/ 	.short	(.L_101 - .L_100)
.L_100:
        /*001c*/ 	.word	0x00000000
        /*0020*/ 	.short	0x0000
        /*0022*/ 	.short	0x0000
        /*0024*/ 	.byte	0x00, 0xf5, 0x21, 0x00


	//----- nvinfo : EIATTR_SPARSE_MMA_MASK
	.align		4
.L_101:
        /*0028*/ 	.byte	0x03, 0x50
        /*002a*/ 	.short	0x0000


	//----- nvinfo : EIATTR_MAXREG_COUNT
	.align		4
        /*002c*/ 	.byte	0x03, 0x1b
        /*002e*/ 	.short	0x00ff


	//----- nvinfo : EIATTR_NUM_BARRIERS
	.align		4
        /*0030*/ 	.byte	0x02, 0x4c
        /*0032*/ 	.byte	0x01
	.zero		1


	//----- nvinfo : EIATTR_MERCURY_ISA_VERSION
	.align		4
        /*0034*/ 	.byte	0x03, 0x5f
        /*0036*/ 	.short	0x0101


	//----- nvinfo : EIATTR_VRC_CTA_INIT_COUNT
	.align		4
        /*0038*/ 	.byte	0x02, 0x4a
	.zero		1
	.zero		1


	//----- nvinfo : EIATTR_EXIT_INSTR_OFFSETS
	.align		4
        /*003c*/ 	.byte	0x04, 0x1c
        /*003e*/ 	.short	(.L_103 - .L_102)


	//   ....[0]....
.L_102:
        /*0040*/ 	.word	0x00000580


	//   ....[1]....
        /*0044*/ 	.word	0x00000ac0


	//----- nvinfo : EIATTR_CBANK_PARAM_SIZE
	.align		4
.L_103:
        /*0048*/ 	.byte	0x03, 0x19
        /*004a*/ 	.short	0x0010


	//----- nvinfo : EIATTR_PARAM_CBANK
	.align		4
        /*004c*/ 	.byte	0x04, 0x0a
        /*004e*/ 	.short	(.L_105 - .L_104)
	.align		4
.L_104:
        /*0050*/ 	.word	index@(.nv.constant0._Z18reduce_rows_par_64ILi4ELi16384EEvPfS0_)
        /*0054*/ 	.short	0x0380
        /*0056*/ 	.short	0x0010


	//----- nvinfo : EIATTR_SW_WAR
	.align		4
.L_105:
        /*0058*/ 	.byte	0x04, 0x36
        /*005a*/ 	.short	(.L_107 - .L_106)
.L_106:
        /*005c*/ 	.word	0x00000008
.L_107:


//--------------------- .nv.info._Z18reduce_rows_par_16ILi4ELi16384EEvPfS0_ --------------------------
	.section	.nv.info._Z18reduce_rows_par_16ILi4ELi16384EEvPfS0_,"",@"SHT_CUDA_INFO"
	.sectionflags	@""
	.align	4


	//----- nvinfo : EIATTR_CUDA_API_VERSION
	.align		4
        /*0000*/ 	.byte	0x04, 0x37
        /*0002*/ 	.short	(.L_109 - .L_108)
.L_108:
        /*0004*/ 	.word	0x00000082


	//----- nvinfo : EIATTR_KPARAM_INFO
	.align		4
.L_109:
        /*0008*/ 	.byte	0x04, 0x17
        /*000a*/ 	.short	(.L_111 - .L_110)
.L_110:
        /*000c*/ 	.word	0x00000000
        /*0010*/ 	.short	0x0001
        /*0012*/ 	.short	0x0008
        /*0014*/ 	.byte	0x00, 0xf5, 0x21, 0x00


	//----- nvinfo : EIATTR_KPARAM_INFO
	.align		4
.L_111:
        /*0018*/ 	.byte	0x04, 0x17
        /*001a*/ 	.short	(.L_113 - .L_112)
.L_112:
        /*001c*/ 	.word	0x00000000
        /*0020*/ 	.short	0x0000
        /*0022*/ 	.short	0x0000
        /*0024*/ 	.byte	0x00, 0xf5, 0x21, 0x00


	//----- nvinfo : EIATTR_SPARSE_MMA_MASK
	.align		4
.L_113:
        /*0028*/ 	.byte	0x03, 0x50
        /*002a*/ 	.short	0x0000


	//----- nvinfo : EIATTR_MAXREG_COUNT
	.align		4
        /*002c*/ 	.byte	0x03, 0x1b
        /*002e*/ 	.short	0x00ff


	//----- nvinfo : EIATTR_NUM_BARRIERS
	.align		4
        /*0030*/ 	.byte	0x02, 0x4c
        /*0032*/ 	.byte	0x01
	.zero		1


	//----- nvinfo : EIATTR_MERCURY_ISA_VERSION
	.align		4
        /*0034*/ 	.byte	0x03, 0x5f
        /*0036*/ 	.short	0x0101


	//----- nvinfo : EIATTR_VRC_CTA_INIT_COUNT
	.align		4
        /*0038*/ 	.byte	0x02, 0x4a
	.zero		1
	.zero		1


	//----- nvinfo : EIATTR_EXIT_INSTR_OFFSETS
	.align		4
        /*003c*/ 	.byte	0x04, 0x1c
        /*003e*/ 	.short	(.L_115 - .L_114)


	//   ....[0]....
.L_114:
        /*0040*/ 	.word	0x00000580


	//   ....[1]....
        /*0044*/ 	.word	0x00000700


	//----- nvinfo : EIATTR_CBANK_PARAM_SIZE
	.align		4
.L_115:
        /*0048*/ 	.byte	0x03, 0x19
        /*004a*/ 	.short	0x0010


	//----- nvinfo : EIATTR_PARAM_CBANK
	.align		4
        /*004c*/ 	.byte	0x04, 0x0a
        /*004e*/ 	.short	(.L_117 - .L_116)
	.align		4
.L_116:
        /*0050*/ 	.word	index@(.nv.constant0._Z18reduce_rows_par_16ILi4ELi16384EEvPfS0_)
        /*0054*/ 	.short	0x0380
        /*0056*/ 	.short	0x0010


	//----- nvinfo : EIATTR_SW_WAR
	.align		4
.L_117:
        /*0058*/ 	.byte	0x04, 0x36
        /*005a*/ 	.short	(.L_119 - .L_118)
.L_118:
        /*005c*/ 	.word	0x00000008
.L_119:


//--------------------- .nv.info._Z23reduce_rows_single_backILi4ELi16384EEvPfS0_ --------------------------
	.section	.nv.info._Z23reduce_rows_single_backILi4ELi16384EEvPfS0_,"",@"SHT_CUDA_INFO"
	.sectionflags	@""
	.align	4


	//----- nvinfo : EIATTR_CUDA_API_VERSION
	.align		4
        /*0000*/ 	.byte	0x04, 0x37
        /*0002*/ 	.short	(.L_121 - .L_120)
.L_120:
        /*0004*/ 	.word	0x00000082


	//----- nvinfo : EIATTR_KPARAM_INFO
	.align		4
.L_121:
        /*0008*/ 	.byte	0x04, 0x17
        /*000a*/ 	.short	(.L_123 - .L_122)
.L_122:
        /*000c*/ 	.word	0x00000000
        /*0010*/ 	.short	0x0001
        /*0012*/ 	.short	0x0008
        /*0014*/ 	.byte	0x00, 0xf5, 0x21, 0x00


	//----- nvinfo : EIATTR_KPARAM_INFO
	.align		4
.L_123:
        /*0018*/ 	.byte	0x04, 0x17
        /*001a*/ 	.short	(.L_125 - .L_124)
.L_124:
        /*001c*/ 	.word	0x00000000
        /*0020*/ 	.short	0x0000
        /*0022*/ 	.short	0x0000
        /*0024*/ 	.byte	0x00, 0xf5, 0x21, 0x00


	//----- nvinfo : EIATTR_SPARSE_MMA_MASK
	.align		4
.L_125:
        /*0028*/ 	.byte	0x03, 0x50
        /*002a*/ 	.short	0x0000


	//----- nvinfo : EIATTR_MAXREG_COUNT
	.align		4
        /*002c*/ 	.byte	0x03, 0x1b
        /*002e*/ 	.short	0x00ff


	//----- nvinfo : EIATTR_MERCURY_ISA_VERSION
	.align		4
        /*0030*/ 	.byte	0x03, 0x5f
        /*0032*/ 	.short	0x0101


	//----- nvinfo : EIATTR_VRC_CTA_INIT_COUNT
	.align		4
        /*0034*/ 	.byte	0x02, 0x4a
	.zero		1
	.zero		1


	//----- nvinfo : EIATTR_EXIT_INSTR_OFFSETS
	.align		4
        /*0038*/ 	.byte	0x04, 0x1c
        /*003a*/ 	.short	(.L_127 - .L_126)


	//   ....[0]....
.L_126:
        /*003c*/ 	.word	0x00000030


	//   ....[1]....
        /*0040*/ 	.word	0x00000530


	//----- nvinfo : EIATTR_CBANK_PARAM_SIZE
	.align		4
.L_127:
        /*0044*/ 	.byte	0x03, 0x19
        /*0046*/ 	.short	0x0010


	//----- nvinfo : EIATTR_PARAM_CBANK
	.align		4
        /*0048*/ 	.byte	0x04, 0x0a
        /*004a*/ 	.short	(.L_129 - .L_128)
	.align		4
.L_128:
        /*004c*/ 	.word	index@(.nv.constant0._Z23reduce_rows_single_backILi4ELi16384EEvPfS0_)
        /*0050*/ 	.short	0x0380
        /*0052*/ 	.short	0x0010


	//----- nvinfo : EIATTR_SW_WAR
	.align		4
.L_129:
        /*0054*/ 	.byte	0x04, 0x36
        /*0056*/ 	.short	(.L_131 - .L_130)
.L_130:
        /*0058*/ 	.word	0x00000008
.L_131:


//--------------------- .nv.info._Z22reduce_rows_single_forILi4ELi16384EEvPfS0_ --------------------------
	.section	.nv.info._Z22reduce_rows_single_forILi4ELi16384EEvPfS0_,"",@"SHT_CUDA_INFO"
	.sectionflags	@""
	.align	4


	//----- nvinfo : EIATTR_CUDA_API_VERSION
	.align		4
        /*0000*/ 	.byte	0x04, 0x37
        /*0002*/ 	.short	(.L_133 - .L_132)
.L_132:
        /*0004*/ 	.word	0x00000082


	//----- nvinfo : EIATTR_KPARAM_INFO
	.align		4
.L_133:
        /*0008*/ 	.byte	0x04, 0x17
        /*000a*/ 	.short	(.L_135 - .L_134)
.L_134:
        /*000c*/ 	.word	0x00000000
        /*0010*/ 	.short	0x0001
        /*0012*/ 	.short	0x0008
        /*0014*/ 	.byte	0x00, 0xf5, 0x21, 0x00


	//----- nvinfo : EIATTR_KPARAM_INFO
	.align		4
.L_135:
        /*0018*/ 	.byte	0x04, 0x17
        /*001a*/ 	.short	(.L_137 - .L_136)
.L_136:
        /*001c*/ 	.word	0x00000000
        /*0020*/ 	.short	0x0000
        /*0022*/ 	.short	0x0000
        /*0024*/ 	.byte	0x00, 0xf5, 0x21, 0x00


	//----- nvinfo : EIATTR_SPARSE_MMA_MASK
	.align		4
.L_137:
        /*0028*/ 	.byte	0x03, 0x50
        /*002a*/ 	.short	0x0000


	//----- nvinfo : EIATTR_MAXREG_COUNT
	.align		4
        /*002c*/ 	.byte	0x03, 0x1b
        /*002e*/ 	.short	0x00ff


	//----- nvinfo : EIATTR_MERCURY_ISA_VERSION
	.align		4
        /*0030*/ 	.byte	0x03, 0x5f
        /*0032*/ 	.short	0x0101


	//----- nvinfo : EIATTR_VRC_CTA_INIT_COUNT
	.align		4
        /*0034*/ 	.byte	0x02, 0x4a
	.zero		1
	.zero		1


	//----- nvinfo : EIATTR_EXIT_INSTR_OFFSETS
	.align		4
        /*0038*/ 	.byte	0x04, 0x1c
        /*003a*/ 	.short	(.L_139 - .L_138)


	//   ....[0]....
.L_138:
        /*003c*/ 	.word	0x00000030


	//   ....[1]....
        /*0040*/ 	.word	0x00000530


	//----- nvinfo : EIATTR_CBANK_PARAM_SIZE
	.align		4
.L_139:
        /*0044*/ 	.byte	0x03, 0x19
        /*0046*/ 	.short	0x0010


	//----- nvinfo : EIATTR_PARAM_CBANK
	.align		4
        /*0048*/ 	.byte	0x04, 0x0a
        /*004a*/ 	.short	(.L_141 - .L_140)
	.align		4
.L_140:
        /*004c*/ 	.word	index@(.nv.constant0._Z22reduce_rows_single_forILi4ELi16384EEvPfS0_)
        /*0050*/ 	.short	0x0380
        /*0052*/ 	.short	0x0010


	//----- nvinfo : EIATTR_SW_WAR
	.align		4
.L_141:
        /*0054*/ 	.byte	0x04, 0x36
        /*0056*/ 	.short	(.L_143 - .L_142)
.L_142:
        /*0058*/ 	.word	0x00000008
.L_143:


//--------------------- .nv.callgraph             --------------------------
	.section	.nv.callgraph,"",@"SHT_CUDA_CALLGRAPH"
	.align	4
	.sectionentsize	8
	.align		4
        /*0000*/ 	.word	0x00000000
	.align		4
        /*0004*/ 	.word	0xffffffff
	.align		4
        /*0008*/ 	.word	0x00000000
	.align		4
        /*000c*/ 	.word	0xfffffffe
	.align		4
        /*0010*/ 	.word	0x00000000
	.align		4
        /*0014*/ 	.word	0xfffffffd
	.align		4
        /*0018*/ 	.word	0x00000000
	.align		4
        /*001c*/ 	.word	0xfffffffc


//--------------------- .text._Z25reduce_rows_par_64_determILi4ELi16384EEvPfS0_ --------------------------
	.section	.text._Z25reduce_rows_par_64_determILi4ELi16384EEvPfS0_,"ax",@progbits
	.align	128
        .global         _Z25reduce_rows_par_64_determILi4ELi16384EEvPfS0_
        .type           _Z25reduce_rows_par_64_determILi4ELi16384EEvPfS0_,@function
        .size           _Z25reduce_rows_par_64_determILi4ELi16384EEvPfS0_,(.L_x_19 - _Z25reduce_rows_par_64_determILi4ELi16384EEvPfS0_)
        .other          _Z25reduce_rows_par_64_determILi4ELi16384EEvPfS0_,@"STO_CUDA_ENTRY STV_DEFAULT"
_Z25reduce_rows_par_64_determILi4ELi16384EEvPfS0_:
.text._Z25reduce_rows_par_64_determILi4ELi16384EEvPfS0_:
[----:B------:R-:W-:Y:S01]  /*0000*/  LDC R1, c[0x0][0x37c] ;  /* 0x0000df00ff017b82 */ /* 0x000fe20000000800 */
[----:B------:R-:W0:Y:S07]  /*0010*/  S2R R0, SR_CTAID.X ;  /* 0x0000000000007919 */ /* 0x000e2e0000002500 */
[----:B------:R-:W1:Y:S01]  /*0020*/  LDC.64 R2, c[0x0][0x380] ;  /* 0x0000e000ff027b82 */ /* 0x000e620000000a00 */
[----:B------:R-:W-:Y:S01]  /*0030*/  HFMA2 R4, -RZ, RZ, 0, 0 ;  /* 0x00000000ff047431 */ /* 0x000fe200000001ff */
[----:B------:R-:W2:Y:S01]  /*0040*/  LDCU.64 UR6, c[0x0][0x358] ;  /* 0x00006b00ff0677ac */ /* 0x000ea20008000a00 */
[----:B------:R-:W0:Y:S01]  /*0050*/  S2R R5, SR_TID.X ;  /* 0x0000000000057919 */ /* 0x000e220000002100 */
[----:B------:R-:W-:Y:S01]  /*0060*/  UMOV UR4, URZ ;  /* 0x000000ff00047c82 */ /* 0x000fe20008000000 */
[----:B0-----:R-:W-:-:S04]  /*0070*/  LEA R7, R0, R5, 0x6 ;  /* 0x0000000500077211 */ /* 0x001fc800078e30ff */
[----:B------:R-:W-:-:S05]  /*0080*/  SHF.L.U32 R7, R7, 0x8, RZ ;  /* 0x0000000807077819 */ /* 0x000fca00000006ff */
[----:B-1----:R-:W-:-:S03]  /*0090*/  IMAD.WIDE.U32 R2, R7, 0x4, R2 ;  /* 0x0000000407027825 */ /* 0x002fc600078e0002 */
[----:B------:R-:W-:-:S04]  /*00a0*/  IADD3 R6, P0, PT, R2, 0x20, RZ ;  /* 0x0000002002067810 */ /* 0x000fc80007f1e0ff */
[----:B--2---:R-:W-:-:S09]  /*00b0*/  IADD3.X R7, PT, PT, RZ, R3, RZ, P0, !PT ;  /* 0x00000003ff077210 */ /* 0x004fd200007fe4ff */
.L_x_0:
[----:B------:R-:W2:Y:S04]  /*00c0*/  LDG.E R17, desc[UR6][R6.64+-0x20] ;  /* 0xffffe00606117981 */ /* 0x000ea8000c1e1900 */
[----:B------:R-:W3:Y:S04]  /*00d0*/  LDG.E R18, desc[UR6][R6.64+-0x1c] ;  /* 0xffffe40606127981 */ /* 0x000ee8000c1e1900 */
[----:B------:R-:W4:Y:S04]  /*00e0*/  LDG.E R20, desc[UR6][R6.64+-0x18] ;  /* 0xffffe80606147981 */ /* 0x000f28000c1e1900 */
[----:B------:R-:W5:Y:S04]  /*00f0*/  LDG.E R22, desc[UR6][R6.64+-0x14] ;  /* 0xffffec0606167981 */ /* 0x000f68000c1e1900 */
        /* <DEDUP_REMOVED lines=11> */
[----:B------:R0:W5:Y:S01]  /*01b0*/  LDG.E R9, desc[UR6][R6.64+0x1c] ;  /* 0x00001c0606097981 */ /* 0x000162000c1e1900 */
[----:B------:R-:W-:-:S04]  /*01c0*/  UIADD3 UR4, UPT, UPT, UR4, 0x10, URZ ;  /* 0x0000001004047890 */ /* 0x000fc8000fffe0ff */
[----:B------:R-:W-:Y:S01]  /*01d0*/  UISETP.NE.AND UP0, UPT, UR4, 0x40, UPT ;  /* 0x000000400400788c */ /* 0x000fe2000bf05270 */
[----:B0-----:R-:W-:-:S04]  /*01e0*/  IADD3 R6, P0, PT, R6, 0x40, RZ ;  /* 0x0000004006067810 */ /* 0x001fc80007f1e0ff */
[----:B------:R-:W-:Y:S01]  /*01f0*/  IADD3.X R7, PT, PT, RZ, R7, RZ, P0, !PT ;  /* 0x00000007ff077210 */ /* 0x000fe200007fe4ff */
[----:B--2---:R-:W-:-:S04]  /*0200*/  FADD R17, R17, R4 ;  /* 0x0000000411117221 */ /* 0x004fc80000000000 */
[----:B---3--:R-:W-:-:S04]  /*0210*/  FADD R17, R17, R18 ;  /* 0x0000001211117221 */ /* 0x008fc80000000000 */
[----:B----4-:R-:W-:-:S04]  /*0220*/  FADD R17, R17, R20 ;  /* 0x0000001411117221 */ /* 0x010fc80000000000 */
[----:B-----5:R-:W-:-:S04]  /*0230*/  FADD R17, R17, R22 ;  /* 0x0000001611117221 */ /* 0x020fc80000000000 */
[----:B------:R-:W-:-:S04]  /*0240*/  FADD R17, R17, R24 ;  /* 0x0000001811117221 */ /* 0x000fc80000000000 */
        /* <DEDUP_REMOVED lines=10> */
[----:B------:R-:W-:Y:S01]  /*02f0*/  FADD R4, R8, R9 ;  /* 0x0000000908047221 */ /* 0x000fe20000000000 */
[----:B------:R-:W-:Y:S06]  /*0300*/  BRA.U UP0, `(.L_x_0) ;  /* 0xfffffffd006c7547 */ /* 0x000fec000b83ffff */
[----:B------:R-:W-:Y:S01]  /*0310*/  IADD3 R6, P0, PT, R2, 0x13c, RZ ;  /* 0x0000013c02067810 */ /* 0x000fe20007f1e0ff */
[----:B------:R-:W-:Y:S01]  /*0320*/  HFMA2 R9, -RZ, RZ, 0, 0 ;  /* 0x00000000ff097431 */ /* 0x000fe200000001ff */
[----:B------:R-:W-:Y:S02]  /*0330*/  UMOV UR4, URZ ;  /* 0x000000ff00047c82 */ /* 0x000fe40008000000 */
[----:B------:R-:W-:-:S09]  /*0340*/  IADD3.X R7, PT, PT, RZ, R3, RZ, P0, !PT ;  /* 0x00000003ff077210 */ /* 0x000fd200007fe4ff */
.L_x_1:
        /* <DEDUP_REMOVED lines=41> */
.L_x_2:
        /* <DEDUP_REMOVED lines=41> */
.L_x_3:
        /* <DEDUP_REMOVED lines=37> */
[----:B------:R-:W0:Y:S01]  /*0ac0*/  S2UR UR5, SR_CgaCtaId ;  /* 0x00000000000579c3 */ /* 0x000e220000008800 */
[----:B------:R-:W-:Y:S01]  /*0ad0*/  UMOV UR4, 0x400 ;  /* 0x0000040000047882 */ /* 0x000fe20000000000 */
[----:B------:R-:W-:Y:S01]  /*0ae0*/  FADD R4, R4, R9 ;  /* 0x0000000904047221 */ /* 0x000fe20000000000 */
[----:B------:R-:W-:Y:S01]  /*0af0*/  FADD R19, R8, R19 ;  /* 0x0000001308137221 */ /* 0x000fe20000000000 */
[C---:B------:R-:W-:Y:S02]  /*0b00*/  LOP3.LUT R2, R5.reuse, 0x1, RZ, 0xc0, !PT ;  /* 0x0000000105027812 */ /* 0x040fe400078ec0ff */
[----:B------:R-:W-:Y:S01]  /*0b10*/  LOP3.LUT P0, RZ, R5, 0x3, RZ, 0xc0, !PT ;  /* 0x0000000305ff7812 */ /* 0x000fe2000780c0ff */
[----:B------:R-:W-:Y:S01]  /*0b20*/  FADD R4, R4, R19 ;  /* 0x0000001304047221 */ /* 0x000fe20000000000 */
[----:B------:R-:W-:Y:S01]  /*0b30*/  ISETP.NE.U32.AND P1, PT, R2, 0x1, PT ;  /* 0x000000010200780c */ /* 0x000fe20003f25070 */
[----:B0-----:R-:W-:-:S06]  /*0b40*/  ULEA UR4, UR5, UR4, 0x18 ;  /* 0x0000000405047291 */ /* 0x001fcc000f8ec0ff */
[----:B------:R-:W-:-:S05]  /*0b50*/  LEA R3, R5, UR4, 0x2 ;  /* 0x0000000405037c11 */ /* 0x000fca000f8e10ff */
[----:B------:R-:W-:Y:S01]  /*0b60*/  STS [R3], R4 ;  /* 0x0000000403007388 */ /* 0x000fe20000000800 */
[----:B------:R-:W-:Y:S06]  /*0b70*/  BAR.SYNC.DEFER_BLOCKING 0x0 ;  /* 0x0000000000007b1d */ /* 0x000fec0000010000 */
[----:B------:R-:W-:Y:S04]  /*0b80*/  @P1 LDS R2, [R3+0x4] ;  /* 0x0000040003021984 */ /* 0x000fe80000000800 */
[----:B------:R-:W0:Y:S02]  /*0b90*/  @P1 LDS R7, [R3] ;  /* 0x0000000003071984 */ /* 0x000e240000000800 */
[----:B0-----:R-:W-:-:S05]  /*0ba0*/  @P1 FADD R2, R2, R7 ;  /* 0x0000000702021221 */ /* 0x001fca0000000000 */
[----:B------:R-:W-:Y:S01]  /*0bb0*/  @P1 STS [R3], R2 ;  /* 0x0000000203001388 */ /* 0x000fe20000000800 */
[----:B------:R-:W-:Y:S01]  /*0bc0*/  BAR.SYNC.DEFER_BLOCKING 0x0 ;  /* 0x0000000000007b1d */ /* 0x000fe20000010000 */
[----:B------:R-:W-:-:S05]  /*0bd0*/  LOP3.LUT P1, RZ, R5, 0x7, RZ, 0xc0, !PT ;  /* 0x0000000705ff7812 */ /* 0x000fca000782c0ff */
[----:B------:R-:W-:Y:S04]  /*0be0*/  @!P0 LDS R6, [R3+0x8] ;  /* 0x0000080003068984 */ /* 0x000fe80000000800 */
[----:B------:R-:W0:Y:S02]  /*0bf0*/  @!P0 LDS R7, [R3] ;  /* 0x0000000003078984 */ /* 0x000e240000000800 */
[----:B0-----:R-:W-:-:S05]  /*0c00*/  @!P0 FADD R6, R6, R7 ;  /* 0x0000000706068221 */ /* 0x001fca0000000000 */
[----:B------:R-:W-:Y:S01]  /*0c10*/  @!P0 STS [R3], R6 ;  /* 0x0000000603008388 */ /* 0x000fe20000000800 */
        /* <DEDUP_REMOVED lines=19> */
[----:B------:R-:W-:-:S05]  /*0d50*/  ISETP.NE.AND P1, PT, R5, RZ, PT ;  /* 0x000000ff0500720c */ /* 0x000fca0003f25270 */
[----:B------:R-:W-:Y:S04]  /*0d60*/  @!P0 LDS R4, [R3+0x80] ;  /* 0x0000800003048984 */ /* 0x000fe80000000800 */
[----:B------:R-:W0:Y:S02]  /*0d70*/  @!P0 LDS R7, [R3] ;  /* 0x0000000003078984 */ /* 0x000e240000000800 */
[----:B0-----:R-:W-:-:S05]  /*0d80*/  @!P0 FADD R4, R4, R7 ;  /* 0x0000000704048221 */ /* 0x001fca0000000000 */
[----:B------:R0:W-:Y:S01]  /*0d90*/  @!P0 STS [R3], R4 ;  /* 0x0000000403008388 */ /* 0x0001e20000000800 */
[----:B------:R-:W-:Y:S06]  /*0da0*/  BAR.SYNC.DEFER_BLOCKING 0x0 ;  /* 0x0000000000007b1d */ /* 0x000fec0000010000 */
[----:B------:R-:W-:Y:S05]  /*0db0*/  @P1 EXIT ;  /* 0x000000000000194d */ /* 0x000fea0003800000 */
[----:B------:R-:W1:Y:S01]  /*0dc0*/  LDS R5, [UR4] ;  /* 0x00000004ff057984 */ /* 0x000e620008000800 */
[----:B0-----:R-:W0:Y:S02]  /*0dd0*/  LDC.64 R2, c[0x0][0x388] ;  /* 0x0000e200ff027b82 */ /* 0x001e240000000a00 */
[----:B0-----:R-:W-:-:S05]  /*0de0*/  IMAD.WIDE.U32 R2, R0, 0x4, R2 ;  /* 0x0000000400027825 */ /* 0x001fca00078e0002 */
[----:B-1----:R-:W-:Y:S01]  /*0df0*/  STG.E desc[UR6][R2.64], R5 ;  /* 0x0000000502007986 */ /* 0x002fe2000c101906 */
[----:B------:R-:W-:Y:S05]  /*0e00*/  EXIT ;  /* 0x000000000000794d */ /* 0x000fea0003800000 */
.L_x_4:
[----:B------:R-:W-:-:S00]  /*0e10*/  BRA `(.L_x_4) ;  /* 0xfffffffc00fc7947 */ /* 0x000fc0000383ffff */
[----:B------:R-:W-:-:S00]  /*0e20*/  NOP ;  /* 0x0000000000007918 */ /* 0x000fc00000000000 */
        /* <DEDUP_REMOVED lines=13> */
.L_x_19:


//--------------------- .text._Z25reduce_rows_par_16_determILi4ELi16384EEvPfS0_ --------------------------
	.section	.text._Z25reduce_rows_par_16_determILi4ELi16384EEvPfS0_,"ax",@progbits
	.align	128
        .global         _Z25reduce_rows_par_16_determILi4ELi16384EEvPfS0_
        .type           _Z25reduce_rows_par_16_determILi4ELi16384EEvPfS0_,@function
        .size           _Z25reduce_rows_par_16_determILi4ELi16384EEvPfS0_,(.L_x_20 - _Z25reduce_rows_par_16_determILi4ELi16384EEvPfS0_)
        .other          _Z25reduce_rows_par_16_determILi4ELi16384EEvPfS0_,@"STO_CUDA_ENTRY STV_DEFAULT"
_Z25reduce_rows_par_16_determILi4ELi16384EEvPfS0_:
.text._Z25reduce_rows_par_16_determILi4ELi16384EEvPfS0_:
[----:B------:R-:W-:Y:S01]  /*0000*/  LDC R1, c[0x0][0x37c] ;  /* 0x0000df00ff017b82 */ /* 0x000fe20000000800 */
[----:B------:R-:W0:Y:S01]  /*0010*/  S2R R0, SR_CTAID.X ;  /* 0x0000000000007919 */ /* 0x000e220000002500 */
[----:B------:R-:W1:Y:S01]  /*0020*/  LDCU.64 UR6, c[0x0][0x380] ;  /* 0x00007000ff0677ac */ /* 0x000e620008000a00 */
[----:B------:R-:W-:Y:S01]  /*0030*/  IMAD.MOV.U32 R4, RZ, RZ, RZ ;  /* 0x000000ffff047224 */ /* 0x000fe200078e00ff */
[----:B------:R-:W-:Y:S01]  /*0040*/  CS2R R6, SRZ ;  /* 0x0000000000067805 */ /* 0x000fe2000001ff00 */
[----:B------:R-:W0:Y:S01]  /*0050*/  S2R R5, SR_TID.X ;  /* 0x0000000000057919 */ /* 0x000e220000002100 */
[----:B------:R-:W-:Y:S02]  /*0060*/  CS2R R8, SRZ ;  /* 0x0000000000087805 */ /* 0x000fe4000001ff00 */
[----:B------:R-:W-:Y:S02]  /*0070*/  CS2R R10, SRZ ;  /* 0x00000000000a7805 */ /* 0x000fe4000001ff00 */
[----:B------:R-:W-:-:S02]  /*0080*/  CS2R R12, SRZ ;  /* 0x00000000000c7805 */ /* 0x000fc4000001ff00 */
[----:B------:R-:W-:Y:S02]  /*0090*/  CS2R R14, SRZ ;  /* 0x00000000000e7805 */ /* 0x000fe4000001ff00 */
[----:B------:R-:W-:Y:S02]  /*00a0*/  CS2R R16, SRZ ;  /* 0x0000000000107805 */ /* 0x000fe4000001ff00 */
[----:B------:R-:W-:Y:S02]  /*00b0*/  CS2R R18, SRZ ;  /* 0x0000000000127805 */ /* 0x000fe4000001ff00 */
[----:B------:R-:W-:Y:S01]  /*00c0*/  CS2R R20, SRZ ;  /* 0x0000000000147805 */ /* 0x000fe2000001ff00 */
[----:B------:R-:W2:Y:S01]  /*00d0*/  LDCU.64 UR8, c[0x0][0x358] ;  /* 0x00006b00ff0877ac */ /* 0x000ea20008000a00 */
[----:B-1----:R-:W-:-:S04]  /*00e0*/  UIADD3 UR5, UP0, UPT, UR6, 0x20, URZ ;  /* 0x0000002006057890 */ /* 0x002fc8000ff1e0ff */
[----:B------:R-:W-:Y:S01]  /*00f0*/  UIADD3.X UR6, UPT, UPT, URZ, UR7, URZ, UP0, !UPT ;  /* 0x00000007ff067290 */ /* 0x000fe200087fe4ff */
[----:B0-2---:R-:W-:-:S11]  /*0100*/  IMAD R23, R0, 0x10, R5 ;  /* 0x0000001000177824 */ /* 0x005fd600078e0205 */
.L_x_6:
[C---:B------:R-:W-:Y:S01]  /*0110*/  SHF.L.U32 R24, R20.reuse, 0x2, RZ ;  /* 0x0000000214187819 */ /* 0x040fe200000006ff */
[----:B------:R-:W-:Y:S01]  /*0120*/  IMAD.U32 R2, RZ, RZ, UR5 ;  /* 0x00000005ff027e24 */ /* 0x000fe2000f8e00ff */
[----:B------:R-:W-:Y:S01]  /*0130*/  LEA R27, R23, R20, 0x4 ;  /* 0x00000014171b7211 */ /* 0x000fe200078e20ff */
[----:B------:R-:W-:Y:S01]  /*0140*/  VIADD R20, R20, 0x1 ;  /* 0x0000000114147836 */ /* 0x000fe20000000000 */
[C---:B------:R-:W-:Y:S01]  /*0150*/  ISETP.EQ.AND P0, PT, R24.reuse, RZ, PT ;  /* 0x000000ff1800720c */ /* 0x040fe20003f02270 */
[----:B------:R-:W-:Y:S01]  /*0160*/  UMOV UR4, URZ ;  /* 0x000000ff00047c82 */ /* 0x000fe20008000000 */
[C---:B------:R-:W-:Y:S01]  /*0170*/  ISETP.EQ.AND P1, PT, R24.reuse, 0x4, PT ;  /* 0x000000041800780c */ /* 0x040fe20003f22270 */
[----:B------:R-:W-:Y:S01]  /*0180*/  IMAD.SHL.U32 R27, R27, 0x40, RZ ;  /* 0x000000401b1b7824 */ /* 0x000fe200078e00ff */
[C---:B------:R-:W-:Y:S02]  /*0190*/  ISETP.EQ.AND P2, PT, R24.reuse, 0x8, PT ;  /* 0x000000081800780c */ /* 0x040fe40003f42270 */
[----:B------:R-:W-:-:S02]  /*01a0*/  ISETP.EQ.AND P3, PT, R24, 0xc, PT ;  /* 0x0000000c1800780c */ /* 0x000fc40003f62270 */
[----:B------:R-:W-:-:S05]  /*01b0*/  MOV R3, UR6 ;  /* 0x0000000600037c02 */ /* 0x000fca0008000f00 */
[----:B------:R-:W-:Y:S01]  /*01c0*/  @P0 IMAD.MOV.U32 R25, RZ, RZ, R4 ;  /* 0x000000ffff190224 */ /* 0x000fe200078e0004 */
[C---:B------:R-:W-:Y:S01]  /*01d0*/  ISETP.EQ.AND P0, PT, R24.reuse, 0x10, PT ;  /* 0x000000101800780c */ /* 0x040fe20003f02270 */
[----:B------:R-:W-:Y:S01]  /*01e0*/  @P1 IMAD.MOV.U32 R25, RZ, RZ, R7 ;  /* 0x000000ffff191224 */ /* 0x000fe200078e0007 */
[C---:B------:R-:W-:Y:S01]  /*01f0*/  ISETP.EQ.AND P1, PT, R24.reuse, 0x14, PT ;  /* 0x000000141800780c */ /* 0x040fe20003f22270 */
[----:B------:R-:W-:Y:S01]  /*0200*/  IMAD.WIDE.U32 R2, R27, 0x4, R2 ;  /* 0x000000041b027825 */ /* 0x000fe200078e0002 */
[----:B------:R-:W-:Y:S02]  /*0210*/  @P2 MOV R25, R6 ;  /* 0x0000000600192202 */ /* 0x000fe40000000f00 */
[C---:B------:R-:W-:Y:S01]  /*0220*/  ISETP.EQ.AND P2, PT, R24.reuse, 0x18, PT ;  /* 0x000000181800780c */ /* 0x040fe20003f42270 */
[----:B------:R-:W-:Y:S01]  /*0230*/  @P3 IMAD.MOV.U32 R25, RZ, RZ, R9 ;  /* 0x000000ffff193224 */ /* 0x000fe200078e0009 */
[----:B------:R-:W-:Y:S01]  /*0240*/  ISETP.EQ.AND P3, PT, R24, 0x1c, PT ;  /* 0x0000001c1800780c */ /* 0x000fe20003f62270 */
[----:B------:R-:W-:-:S02]  /*0250*/  IMAD.MOV.U32 R22, RZ, RZ, R2 ;  /* 0x000000ffff167224 */ /* 0x000fc400078e0002 */
[----:B------:R-:W-:Y:S02]  /*0260*/  IMAD.MOV.U32 R27, RZ, RZ, R3 ;  /* 0x000000ffff1b7224 */ /* 0x000fe400078e0003 */
[----:B------:R-:W-:Y:S01]  /*0270*/  @P0 IMAD.MOV.U32 R25, RZ, RZ, R8 ;  /* 0x000000ffff190224 */ /* 0x000fe200078e0008 */
[C---:B------:R-:W-:Y:S02]  /*0280*/  ISETP.EQ.AND P0, PT, R24.reuse, 0x20, PT ;  /* 0x000000201800780c */ /* 0x040fe40003f02270 */
[----:B------:R-:W-:Y:S02]  /*0290*/  @P1 MOV R25, R11 ;  /* 0x0000000b00191202 */ /* 0x000fe40000000f00 */
[C---:B------:R-:W-:Y:S01]  /*02a0*/  ISETP.EQ.AND P1, PT, R24.reuse, 0x24, PT ;  /* 0x000000241800780c */ /* 0x040fe20003f22270 */
[----:B------:R-:W-:Y:S01]  /*02b0*/  @P2 IMAD.MOV.U32 R25, RZ, RZ, R10 ;  /* 0x000000ffff192224 */ /* 0x000fe200078e000a */
[C---:B------:R-:W-:Y:S01]  /*02c0*/  ISETP.EQ.AND P2, PT, R24.reuse, 0x28, PT ;  /* 0x000000281800780c */ /* 0x040fe20003f42270 */
[----:B------:R-:W-:Y:S01]  /*02d0*/  @P3 IMAD.MOV.U32 R25, RZ, RZ, R13 ;  /* 0x000000ffff193224 */ /* 0x000fe200078e000d */
[----:B------:R-:W-:-:S05]  /*02e0*/  ISETP.EQ.AND P3, PT, R24, 0x2c, PT ;  /* 0x0000002c1800780c */ /* 0x000fca0003f62270 */
[----:B------:R-:W-:Y:S02]  /*02f0*/  @P0 MOV R25, R12 ;  /* 0x0000000c00190202 */ /* 0x000fe40000000f00 */
[C---:B------:R-:W-:Y:S02]  /*0300*/  ISETP.EQ.AND P0, PT, R24.reuse, 0x30, PT ;  /* 0x000000301800780c */ /* 0x040fe40003f02270 */
[----:B------:R-:W-:Y:S01]  /*0310*/  @P1 IMAD.MOV.U32 R25, RZ, RZ, R15 ;  /* 0x000000ffff191224 */ /* 0x000fe200078e000f */
[C---:B------:R-:W-:Y:S01]  /*0320*/  ISETP.EQ.AND P1, PT, R24.reuse, 0x34, PT ;  /* 0x000000341800780c */ /* 0x040fe20003f22270 */
[----:B------:R-:W-:Y:S01]  /*0330*/  @P2 IMAD.MOV.U32 R25, RZ, RZ, R14 ;  /* 0x000000ffff192224 */ /* 0x000fe200078e000e */
[C---:B------:R-:W-:Y:S01]  /*0340*/  ISETP.EQ.AND P2, PT, R24.reuse, 0x38, PT ;  /* 0x000000381800780c */ /* 0x040fe20003f42270 */
[----:B------:R-:W-:Y:S01]  /*0350*/  @P3 IMAD.MOV.U32 R25, RZ, RZ, R17 ;  /* 0x000000ffff193224 */ /* 0x000fe200078e0011 */
[----:B------:R-:W-:-:S06]  /*0360*/  ISETP.EQ.AND P3, PT, R24, 0x3c, PT ;  /* 0x0000003c1800780c */ /* 0x000fcc0003f62270 */
[----:B------:R-:W-:Y:S01]  /*0370*/  @P0 IMAD.MOV.U32 R25, RZ, RZ, R16 ;  /* 0x000000ffff190224 */ /* 0x000fe200078e0010 */
[----:B------:R-:W-:Y:S02]  /*0380*/  ISETP.NE.AND P0, PT, R20, 0x10, PT ;  /* 0x000000101400780c */ /* 0x000fe40003f05270 */
[----:B------:R-:W-:Y:S02]  /*0390*/  @P1 MOV R25, R19 ;  /* 0x0000001300191202 */ /* 0x000fe40000000f00 */
[----:B------:R-:W-:Y:S02]  /*03a0*/  @P2 IMAD.MOV.U32 R25, RZ, RZ, R18 ;  /* 0x000000ffff192224 */ /* 0x000fe400078e0012 */
[----:B------:R-:W-:-:S04]  /*03b0*/  @P3 MOV R25, R21 ;  /* 0x0000001500193202 */ /* 0x000fc80000000f00 */
[----:B------:R-:W-:-:S07]  /*03c0*/  MOV R26, R25 ;  /* 0x00000019001a7202 */ /* 0x000fce0000000f00 */
.L_x_5:
[----:B------:R-:W-:Y:S02]  /*03d0*/  IMAD.MOV.U32 R2, RZ, RZ, R22 ;  /* 0x000000ffff027224 */ /* 0x000fe400078e0016 */
[----:B------:R-:W-:-:S05]  /*03e0*/  IMAD.MOV.U32 R3, RZ, RZ, R27 ;  /* 0x000000ffff037224 */ /* 0x000fca00078e001b */
[----:B------:R-:W2:Y:S04]  /*03f0*/  LDG.E R27, desc[UR8][R2.64+-0x20] ;  /* 0xffffe008021b7981 */ /* 0x000ea8000c1e1900 */
[----:B------:R-:W3:Y:S04]  /*0400*/  LDG.E R28, desc[UR8][R2.64+-0x1c] ;  /* 0xffffe408021c7981 */ /* 0x000ee8000c1e1900 */
[----:B------:R-:W4:Y:S04]  /*0410*/  LDG.E R25, desc[UR8][R2.64+-0x18] ;  /* 0xffffe80802197981 */ /* 0x000f28000c1e1900 */
[----:B------:R-:W5:Y:S01]  /*0420*/  LDG.E R22, desc[UR8][R2.64+-0x14] ;  /* 0xffffec0802167981 */ /* 0x000f62000c1e1900 */
[----:B--2---:R-:W-:-:S03]  /*0430*/  FADD R27, R27, R26 ;  /* 0x0000001a1b1b7221 */ /* 0x004fc60000000000 */
[----:B------:R-:W2:Y:S01]  /*0440*/  LDG.E R26, desc[UR8][R2.64+-0x8] ;  /* 0xfffff808021a7981 */ /* 0x000ea2000c1e1900 */
[----:B---3--:R-:W-:-:S04]  /*0450*/  FADD R28, R27, R28 ;  /* 0x0000001c1b1c7221 */ /* 0x008fc80000000000 */
[----:B----4-:R-:W-:Y:S02]  /*0460*/  FADD R27, R28, R25 ;  /* 0x000000191c1b7221 */ /* 0x010fe40000000000 */
[----:B------:R-:W3:Y:S02]  /*0470*/  LDG.E R25, desc[UR8][R2.64+-0x10] ;  /* 0xfffff00802197981 */ /* 0x000ee4000c1e1900 */
[----:B-----5:R-:W-:Y:S02]  /*0480*/  FADD R28, R27, R22 ;  /* 0x000000161b1c7221 */ /* 0x020fe40000000000 */
[----:B------:R-:W4:Y:S04]  /*0490*/  LDG.E R27, desc[UR8][R2.64+-0xc] ;  /* 0xfffff408021b7981 */ /* 0x000f28000c1e1900 */
[----:B------:R-:W5:Y:S01]  /*04a0*/  LDG.E R22, desc[UR8][R2.64+-0x4] ;  /* 0xfffffc0802167981 */ /* 0x000f62000c1e1900 */
[----:B---3--:R-:W-:-:S04]  /*04b0*/  FADD R25, R28, R25 ;  /* 0x000000191c197221 */ /* 0x008fc80000000000 */
[----:B----4-:R-:W-:-:S04]  /*04c0*/  FADD R25, R25, R27 ;  /* 0x0000001b19197221 */ /* 0x010fc80000000000 */
[----:B--2---:R-:W-:Y:S02]  /*04d0*/  FADD R27, R25, R26 ;  /* 0x0000001a191b7221 */ /* 0x004fe40000000000 */
[----:B------:R-:W2:Y:S02]  /*04e0*/  LDG.E R25, desc[UR8][R2.64] ;  /* 0x0000000802197981 */ /* 0x000ea4000c1e1900 */
[----:B-----5:R-:W-:Y:S02]  /*04f0*/  FADD R28, R27, R22 ;  /* 0x000000161b1c7221 */ /* 0x020fe40000000000 */
[----:B------:R-:W3:Y:S04]  /*0500*/  LDG.E R27, desc[UR8][R2.64+0x4] ;  /* 0x00000408021b7981 */ /* 0x000ee8000c1e1900 */
[----:B------:R-:W4:Y:S04]  /*0510*/  LDG.E R26, desc[UR8][R2.64+0x8] ;  /* 0x00000808021a7981 */ /* 0x000f28000c1e1900 */
[----:B------:R-:W5:Y:S01]  /*0520*/  LDG.E R22, desc[UR8][R2.64+0xc] ;  /* 0x00000c0802167981 */ /* 0x000f62000c1e1900 */
[----:B--2---:R-:W-:-:S04]  /*0530*/  FADD R25, R28, R25 ;  /* 0x000000191c197221 */ /* 0x004fc80000000000 */
[----:B---3--:R-:W-:-:S04]  /*0540*/  FADD R25, R25, R27 ;  /* 0x0000001b19197221 */ /* 0x008fc80000000000 */
[----:B----4-:R-:W-:Y:S02]  /*0550*/  FADD R27, R25, R26 ;  /* 0x0000001a191b7221 */ /* 0x010fe40000000000 */
[----:B------:R-:W2:Y:S02]  /*0560*/  LDG.E R25, desc[UR8][R2.64+0x10] ;  /* 0x0000100802197981 */ /* 0x000ea4000c1e1900 */
[----:B-----5:R-:W-:Y:S02]  /*0570*/  FADD R28, R27, R22 ;  /* 0x000000161b1c7221 */ /* 0x020fe40000000000 */
[----:B------:R-:W3:Y:S04]  /*0580*/  LDG.E R27, desc[UR8][R2.64+0x14] ;  /* 0x00001408021b7981 */ /* 0x000ee8000c1e1900 */
[----:B------:R-:W4:Y:S04]  /*0590*/  LDG.E R22, desc[UR8][R2.64+0x18] ;  /* 0x0000180802167981 */ /* 0x000f28000c1e1900 */
[----:B------:R-:W5:Y:S01]  /*05a0*/  LDG.E R26, desc[UR8][R2.64+0x1c] ;  /* 0x00001c08021a7981 */ /* 0x000f62000c1e1900 */
[----:B------:R-:W-:-:S04]  /*05b0*/  UIADD3 UR4, UPT, UPT, UR4, 0x10, URZ ;  /* 0x0000001004047890 */ /* 0x000fc8000fffe0ff */
[----:B------:R-:W-:Y:S01]  /*05c0*/  UISETP.NE.AND UP0, UPT, UR4, 0x40, UPT ;  /* 0x000000400400788c */ /* 0x000fe2000bf05270 */
[----:B--2---:R-:W-:-:S04]  /*05d0*/  FADD R25, R28, R25 ;  /* 0x000000191c197221 */ /* 0x004fc80000000000 */
[----:B---3--:R-:W-:-:S04]  /*05e0*/  FADD R25, R25, R27 ;  /* 0x0000001b19197221 */ /* 0x008fc80000000000 */
[----:B----4-:R-:W-:Y:S01]  /*05f0*/  FADD R25, R25, R22 ;  /* 0x0000001619197221 */ /* 0x010fe20000000000 */
[----:B------:R-:W-:-:S03]  /*0600*/  IADD3 R22, P1, PT, R2, 0x40, RZ ;  /* 0x0000004002167810 */ /* 0x000fc60007f3e0ff */
[----:B-----5:R-:W-:Y:S01]  /*0610*/  FADD R26, R25, R26 ;  /* 0x0000001a191a7221 */ /* 0x020fe20000000000 */
[----:B------:R-:W-:Y:S01]  /*0620*/  IADD3.X R27, PT, PT, RZ, R3, RZ, P1, !PT ;  /* 0x00000003ff1b7210 */ /* 0x000fe20000ffe4ff */
[----:B------:R-:W-:Y:S08]  /*0630*/  BRA.U UP0, `(.L_x_5) ;  /* 0xfffffffd00647547 */ /* 0x000ff0000b83ffff */
[C---:B------:R-:W-:Y:S02]  /*0640*/  ISETP.EQ.AND P2, PT, R24.reuse, RZ, PT ;  /* 0x000000ff1800720c */ /* 0x040fe40003f42270 */
[C---:B------:R-:W-:Y:S02]  /*0650*/  ISETP.EQ.AND P3, PT, R24.reuse, 0x4, PT ;  /* 0x000000041800780c */ /* 0x040fe40003f62270 */
[C---:B------:R-:W-:Y:S02]  /*0660*/  ISETP.EQ.AND P4, PT, R24.reuse, 0x8, PT ;  /* 0x000000081800780c */ /* 0x040fe40003f82270 */
[C---:B------:R-:W-:Y:S02]  /*0670*/  ISETP.EQ.AND P5, PT, R24.reuse, 0xc, PT ;  /* 0x0000000c1800780c */ /* 0x040fe40003fa2270 */
[C---:B------:R-:W-:Y:S02]  /*0680*/  ISETP.EQ.AND P6, PT, R24.reuse, 0x10, PT ;  /* 0x000000101800780c */ /* 0x040fe40003fc2270 */
[----:B------:R-:W-:-:S03]  /*0690*/  ISETP.EQ.AND P1, PT, R24, 0x14, PT ;  /* 0x000000141800780c */ /* 0x000fc60003f22270 */
[--C-:B------:R-:W-:Y:S01]  /*06a0*/  @P2 IMAD.MOV.U32 R4, RZ, RZ, R26.reuse ;  /* 0x000000ffff042224 */ /* 0x100fe200078e001a */
[C---:B------:R-:W-:Y:S02]  /*06b0*/  ISETP.EQ.AND P2, PT, R24.reuse, 0x18, PT ;  /* 0x000000181800780c */ /* 0x040fe40003f42270 */
[-C--:B------:R-:W-:Y:S01]  /*06c0*/  @P3 MOV R7, R26.reuse ;  /* 0x0000001a00073202 */ /* 0x080fe20000000f00 */
[--C-:B------:R-:W-:Y:S01]  /*06d0*/  @P4 IMAD.MOV.U32 R6, RZ, RZ, R26.reuse ;  /* 0x000000ffff064224 */ /* 0x100fe200078e001a */
[C---:B------:R-:W-:Y:S02]  /*06e0*/  ISETP.EQ.AND P3, PT, R24.reuse, 0x1c, PT ;  /* 0x0000001c1800780c */ /* 0x040fe40003f62270 */
[----:B------:R-:W-:Y:S01]  /*06f0*/  @P5 MOV R9, R26 ;  /* 0x0000001a00095202 */ /* 0x000fe20000000f00 */
[----:B------:R-:W-:Y:S01]  /*0700*/  @P6 IMAD.MOV.U32 R8, RZ, RZ, R26 ;  /* 0x000000ffff086224 */ /* 0x000fe200078e001a */
[C---:B------:R-:W-:Y:S02]  /*0710*/  ISETP.EQ.AND P4, PT, R24.reuse, 0x20, PT ;  /* 0x000000201800780c */ /* 0x040fe40003f82270 */
[----:B------:R-:W-:-:S02]  /*0720*/  ISETP.EQ.AND P5, PT, R24, 0x24, PT ;  /* 0x000000241800780c */ /* 0x000fc40003fa2270 */
[-C--:B------:R-:W-:Y:S01]  /*0730*/  @P1 MOV R11, R26.reuse ;  /* 0x0000001a000b1202 */ /* 0x080fe20000000f00 */
[--C-:B------:R-:W-:Y:S01]  /*0740*/  @P2 IMAD.MOV.U32 R10, RZ, RZ, R26.reuse ;  /* 0x000000ffff0a2224 */ /* 0x100fe200078e001a */
[C---:B------:R-:W-:Y:S02]  /*0750*/  ISETP.EQ.AND P6, PT, R24.reuse, 0x28, PT ;  /* 0x000000281800780c */ /* 0x040fe40003fc2270 */
[C---:B------:R-:W-:Y:S02]  /*0760*/  ISETP.EQ.AND P1, PT, R24.reuse, 0x2c, PT ;  /* 0x0000002c1800780c */ /* 0x040fe40003f22270 */
[----:B------:R-:W-:Y:S02]  /*0770*/  @P3 MOV R13, R26 ;  /* 0x0000001a000d3202 */ /* 0x000fe40000000f00 */
[C---:B------:R-:W-:Y:S01]  /*0780*/  ISETP.EQ.AND P2, PT, R24.reuse, 0x30, PT ;  /* 0x000000301800780c */ /* 0x040fe20003f42270 */
[----:B------:R-:W-:Y:S01]  /*0790*/  @P4 IMAD.MOV.U32 R12, RZ, RZ, R26 ;  /* 0x000000ffff0c4224 */ /* 0x000fe200078e001a */
[----:B------:R-:W-:-:S02]  /*07a0*/  ISETP.EQ.AND P3, PT, R24, 0x34, PT ;  /* 0x000000341800780c */ /* 0x000fc40003f62270 */
[-C--:B------:R-:W-:Y:S02]  /*07b0*/  @P5 MOV R15, R26.reuse ;  /* 0x0000001a000f5202 */ /* 0x080fe40000000f00 */
[C---:B------:R-:W-:Y:S01]  /*07c0*/  ISETP.EQ.AND P4, PT, R24.reuse, 0x38, PT ;  /* 0x000000381800780c */ /* 0x040fe20003f82270 */
[----:B------:R-:W-:Y:S01]  /*07d0*/  @P6 IMAD.MOV.U32 R14, RZ, RZ, R26 ;  /* 0x000000ffff0e6224 */ /* 0x000fe200078e001a */
[----:B------:R-:W-:Y:S02]  /*07e0*/  ISETP.EQ.AND P5, PT, R24, 0x3c, PT ;  /* 0x0000003c1800780c */ /* 0x000fe40003fa2270 */
[----:B------:R-:W-:-:S03]  /*07f0*/  @P1 MOV R17, R26 ;  /* 0x0000001a00111202 */ /* 0x000fc60000000f00 */
[----:B------:R-:W-:Y:S02]  /*0800*/  @P2 IMAD.MOV.U32 R16, RZ, RZ, R26 ;  /* 0x000000ffff102224 */ /* 0x000fe400078e001a */
[----:B------:R-:W-:-:S04]  /*0810*/  @P3 MOV R19, R26 ;  /* 0x0000001a00133202 */ /* 0x000fc80000000f00 */
[----:B------:R-:W-:Y:S02]  /*0820*/  @P4 IMAD.MOV.U32 R18, RZ, RZ, R26 ;  /* 0x000000ffff124224 */ /* 0x000fe400078e001a */
[----:B------:R-:W-:Y:S01]  /*0830*/  @P5 MOV R21, R26 ;  /* 0x0000001a00155202 */ /* 0x000fe20000000f00 */
[----:B------:R-:W-:Y:S06]  /*0840*/  @P0 BRA `(.L_x_6) ;  /* 0xfffffff800300947 */ /* 0x000fec000383ffff */
[----:B------:R-:W0:Y:S01]  /*0850*/  S2UR UR5, SR_CgaCtaId ;  /* 0x00000000000579c3 */ /* 0x000e220000008800 */
[----:B------:R-:W-:Y:S01]  /*0860*/  FADD R4, R4, R7 ;  /* 0x0000000704047221 */ /* 0x000fe20000000000 */
        /* <DEDUP_REMOVED lines=10> */
[----:B------:R-:W-:Y:S01]  /*0910*/  UMOV UR4, 0x400 ;  /* 0x0000040000047882 */ /* 0x000fe20000000000 */
[----:B------:R-:W-:Y:S01]  /*0920*/  FADD R4, R4, R13 ;  /* 0x0000000d04047221 */ /* 0x000fe20000000000 */
[----:B------:R-:W-:Y:S01]  /*0930*/  FADD R21, R16, R21 ;  /* 0x0000001510157221 */ /* 0x000fe20000000000 */
[----:B------:R-:W-:-:S02]  /*0940*/  LOP3.LUT R2, R5, 0x1, RZ, 0xc0, !PT ;  /* 0x0000000105027812 */ /* 0x000fc400078ec0ff */
[----:B------:R-:W-:Y:S01]  /*0950*/  FADD R4, R4, R17 ;  /* 0x0000001104047221 */ /* 0x000fe20000000000 */
[----:B------:R-:W-:Y:S02]  /*0960*/  LOP3.LUT P0, RZ, R5, 0x3, RZ, 0xc0, !PT ;  /* 0x0000000305ff7812 */ /* 0x000fe4000780c0ff */
[----:B------:R-:W-:Y:S01]  /*0970*/  ISETP.NE.U32.AND P1, PT, R2, 0x1, PT ;  /* 0x000000010200780c */ /* 0x000fe20003f25070 */
[----:B------:R-:W-:Y:S01]  /*0980*/  FADD R4, R4, R21 ;  /* 0x0000001504047221 */ /* 0x000fe20000000000 */
        /* <DEDUP_REMOVED lines=33> */
.L_x_7:
        /* <DEDUP_REMOVED lines=14> */
.L_x_20:


//--------------------- .text._Z25reduce_rows_single_determILi4ELi16384EEvPfS0_ --------------------------
	.section	.text._Z25reduce_rows_single_determILi4ELi16384EEvPfS0_,"ax",@progbits
	.align	128
        .global         _Z25reduce_rows_single_determILi4ELi16384EEvPfS0_
        .type           _Z25reduce_rows_single_determILi4ELi16384EEvPfS0_,@function
        .size           _Z25reduce_rows_single_determILi4ELi16384EEvPfS0_,(.L_x_21 - _Z25reduce_rows_single_determILi4ELi16384EEvPfS0_)
        .other          _Z25reduce_rows_single_determILi4ELi16384EEvPfS0_,@"STO_CUDA_ENTRY STV_DEFAULT"
_Z25reduce_rows_single_determILi4ELi16384EEvPfS0_:
.text._Z25reduce_rows_single_determILi4ELi16384EEvPfS0_:
[----:B------:R-:W0:Y:S01]  /*0000*/  LDC R1, c[0x0][0x37c] ;  /* 0x0000df00ff017b82 */ /* 0x000e220000000800 */
[----:B------:R-:W1:Y:S01]  /*0010*/  S2R R5, SR_TID.X ;  /* 0x0000000000057919 */ /* 0x000e620000002100 */
[----:B0-----:R-:W-:Y:S02]  /*0020*/  IADD3 R1, PT, PT, R1, -0x400, RZ ;  /* 0xfffffc0001017810 */ /* 0x001fe40007ffe0ff */
[----:B-1----:R-:W-:-:S13]  /*0030*/  ISETP.GT.U32.AND P0, PT, R5, 0x3, PT ;  /* 0x000000030500780c */ /* 0x002fda0003f04070 */
[----:B------:R-:W-:Y:S05]  /*0040*/  @P0 EXIT ;  /* 0x000000000000094d */ /* 0x000fea0003800000 */
[----:B------:R-:W0:Y:S01]  /*0050*/  LDC.64 R2, c[0x0][0x380] ;  /* 0x0000e000ff027b82 */ /* 0x000e220000000a00 */
[----:B------:R1:W-:Y:S01]  /*0060*/  STL.128 [R1], RZ ;  /* 0x000000ff01007387 */ /* 0x0003e20000100c00 */
[----:B------:R-:W-:Y:S01]  /*0070*/  MOV R0, R1 ;  /* 0x0000000100007202 */ /* 0x000fe20000000f00 */
[----:B------:R-:W2:Y:S02]  /*0080*/  LDCU.64 UR6, c[0x0][0x358] ;  /* 0x00006b00ff0677ac */ /* 0x000ea40008000a00 */
[----:B------:R1:W-:Y:S01]  /*0090*/  STL.128 [R1+0x10], RZ ;  /* 0x000010ff01007387 */ /* 0x0003e20000100c00 */
[----:B------:R-:W-:-:S03]  /*00a0*/  UMOV UR4, URZ ;  /* 0x000000ff00047c82 */ /* 0x000fc60008000000 */
[----:B------:R1:W-:Y:S04]  /*00b0*/  STL.128 [R1+0x20], RZ ;  /* 0x000020ff01007387 */ /* 0x0003e80000100c00 */
[----:B------:R1:W-:Y:S04]  /*00c0*/  STL.128 [R1+0x30], RZ ;  /* 0x000030ff01007387 */ /* 0x0003e80000100c00 */
[----:B------:R1:W-:Y:S04]  /*00d0*/  STL.128 [R1+0x40], RZ ;  /* 0x000040ff01007387 */ /* 0x0003e80000100c00 */
[----:B------:R1:W-:Y:S01]  /*00e0*/  STL.128 [R1+0x50], RZ ;  /* 0x000050ff01007387 */ /* 0x0003e20000100c00 */
[----:B0-----:R-:W-:-:S03]  /*00f0*/  IMAD.WIDE.U32 R2, R5, 0x10000, R2 ;  /* 0x0001000005027825 */ /* 0x001fc600078e0002 */
[----:B------:R1:W-:Y:S04]  /*0100*/  STL.128 [R1+0x60], RZ ;  /* 0x000060ff01007387 */ /* 0x0003e80000100c00 */
[----:B------:R1:W-:Y:S01]  /*0110*/  STL.128 [R1+0x70], RZ ;  /* 0x000070ff01007387 */ /* 0x0003e20000100c00 */
[----:B------:R-:W-:-:S03]  /*0120*/  IADD3 R2, P0, PT, R2, 0x80, RZ ;  /* 0x0000008002027810 */ /* 0x000fc60007f1e0ff */
[----:B------:R1:W-:Y:S01]  /*0130*/  STL.128 [R1+0x80], RZ ;  /* 0x000080ff01007387 */ /* 0x0003e20000100c00 */
[----:B------:R-:W-:-:S03]  /*0140*/  IADD3.X R3, PT, PT, RZ, R3, RZ, P0, !PT ;  /* 0x00000003ff037210 */ /* 0x000fc600007fe4ff */
[----:B------:R1:W-:Y:S04]  /*0150*/  STL.128 [R1+0x90], RZ ;  /* 0x000090ff01007387 */ /* 0x0003e80000100c00 */
        /* <DEDUP_REMOVED lines=53> */
[----:B--2---:R1:W-:Y:S02]  /*04b0*/  STL.128 [R1+0x3f0], RZ ;  /* 0x0003f0ff01007387 */ /* 0x0043e40000100c00 */
.L_x_8:
[----:B------:R-:W2:Y:S04]  /*04c0*/  LDL R4, [R0] ;  /* 0x0000000000047983 */ /* 0x000ea80000100800 */
        /* <DEDUP_REMOVED lines=21> */
[----:B------:R-:W5:Y:S01]  /*0620*/  LDG.E R25, desc[UR6][R2.64+-0x2c] ;  /* 0xffffd40602197981 */ /* 0x000f62000c1e1900 */
[----:B--2---:R-:W-:-:S03]  /*0630*/  FADD R5, R4, R5 ;  /* 0x0000000504057221 */ /* 0x004fc60000000000 */
[----:B------:R-:W2:Y:S01]  /*0640*/  LDG.E R4, desc[UR6][R2.64+-0x28] ;  /* 0xffffd80602047981 */ /* 0x000ea2000c1e1900 */
[----:B---3--:R-:W-:-:S03]  /*0650*/  FADD R27, R5, R26 ;  /* 0x0000001a051b7221 */ /* 0x008fc60000000000 */
[----:B------:R-:W3:Y:S01]  /*0660*/  LDG.E R5, desc[UR6][R2.64+-0x24] ;  /* 0xffffdc0602057981 */ /* 0x000ee2000c1e1900 */
[----:B----4-:R-:W-:-:S03]  /*0670*/  FADD R26, R27, R6 ;  /* 0x000000061b1a7221 */ /* 0x010fc60000000000 */
[----:B------:R-:W4:Y:S01]  /*0680*/  LDG.E R6, desc[UR6][R2.64+-0x20] ;  /* 0xffffe00602067981 */ /* 0x000f22000c1e1900 */
[----:B-----5:R-:W-:-:S03]  /*0690*/  FADD R27, R26, R7 ;  /* 0x000000071a1b7221 */ /* 0x020fc60000000000 */
[----:B------:R-:W5:Y:S01]  /*06a0*/  LDG.E R7, desc[UR6][R2.64+-0x1c] ;  /* 0xffffe40602077981 */ /* 0x000f62000c1e1900 */
[----:B------:R-:W-:-:S03]  /*06b0*/  FADD R26, R27, R8 ;  /* 0x000000081b1a7221 */ /* 0x000fc60000000000 */
        /* <DEDUP_REMOVED lines=74> */
[----:B------:R0:W5:Y:S01]  /*0b60*/  LDG.E R23, desc[UR6][R2.64+0x7c] ;  /* 0x00007c0602177981 */ /* 0x000162000c1e1900 */
[----:B------:R-:W-:Y:S01]  /*0b70*/  UIADD3 UR4, UPT, UPT, UR4, 0x1, URZ ;  /* 0x0000000104047890 */ /* 0x000fe2000fffe0ff */
[----:B------:R-:W-:-:S03]  /*0b80*/  FADD R24, R27, R24 ;  /* 0x000000181b187221 */ /* 0x000fc60000000000 */
[----:B------:R-:W-:Y:S01]  /*0b90*/  UISETP.NE.AND UP0, UPT, UR4, 0x100, UPT ;  /* 0x000001000400788c */ /* 0x000fe2000bf05270 */
[----:B------:R-:W-:Y:S01]  /*0ba0*/  FADD R25, R24, R25 ;  /* 0x0000001918197221 */ /* 0x000fe20000000000 */
        /* <DEDUP_REMOVED lines=21> */
[----:B------:R-:W-:-:S05]  /*0d00*/  FADD R23, R22, R23 ;  /* 0x0000001716177221 */ /* 0x000fca0000000000 */
[----:B------:R0:W-:Y:S02]  /*0d10*/  STL [R0], R23 ;  /* 0x0000001700007387 */ /* 0x0001e40000100800 */
[----:B0-----:R-:W-:Y:S01]  /*0d20*/  IADD3 R0, PT, PT, R0, 0x4, RZ ;  /* 0x0000000400007810 */ /* 0x001fe20007ffe0ff */
[----:B------:R-:W-:Y:S06]  /*0d30*/  BRA.U UP0, `(.L_x_8) ;  /* 0xfffffff500e07547 */ /* 0x000fec000b83ffff */
[----:B------:R-:W2:Y:S04]  /*0d40*/  LDL.128 R4, [R1+0x10] ;  /* 0x0000100001047983 */ /* 0x000ea80000100c00 */
[----:B------:R-:W3:Y:S04]  /*0d50*/  LDL.128 R8, [R1] ;  /* 0x0000000001087983 */ /* 0x000ee80000100c00 */
[----:B------:R-:W4:Y:S04]  /*0d60*/  LDL.128 R12, [R1+0x20] ;  /* 0x00002000010c7983 */ /* 0x000f280000100c00 */
[----:B------:R-:W5:Y:S04]  /*0d70*/  LDL.128 R24, [R1+0x30] ;  /* 0x0000300001187983 */ /* 0x000f680000100c00 */
[----:B------:R-:W5:Y:S04]  /*0d80*/  LDL.128 R16, [R1+0x50] ;  /* 0x0000500001107983 */ /* 0x000f680000100c00 */
[----:B------:R-:W5:Y:S01]  /*0d90*/  LDL.128 R20, [R1+0x40] ;  /* 0x0000400001147983 */ /* 0x000f620000100c00 */
[----:B--2---:R-:W-:Y:S01]  /*0da0*/  FADD R30, R4, R5 ;  /* 0x00000005041e7221 */ /* 0x004fe20000000000 */
[----:B------:R-:W-:-:S02]  /*0db0*/  FADD R29, R6, R7 ;  /* 0x00000007061d7221 */ /* 0x000fc40000000000 */
[----:B------:R-:W2:Y:S01]  /*0dc0*/  LDL.128 R4, [R1+0x70] ;  /* 0x0000700001047983 */ /* 0x000ea20000100c00 */
[----:B---3--:R-:W-:Y:S01]  /*0dd0*/  FADD R0, R8, R9 ;  /* 0x0000000908007221 */ /* 0x008fe20000000000 */
[----:B------:R-:W-:Y:S02]  /*0de0*/  FADD R28, R10, R11 ;  /* 0x0000000b0a1c7221 */ /* 0x000fe40000000000 */
[----:B------:R-:W3:Y:S01]  /*0df0*/  LDL.128 R8, [R1+0x60] ;  /* 0x0000600001087983 */ /* 0x000ee20000100c00 */
[----:B------:R-:W-:Y:S01]  /*0e00*/  FADD R3, R30, R29 ;  /* 0x0000001d1e037221 */ /* 0x000fe20000000000 */
[----:B------:R-:W-:Y:S01]  /*0e10*/  FADD R2, R0, R28 ;  /* 0x0000001c00027221 */ /* 0x000fe20000000000 */
[----:B----4-:R-:W-:Y:S01]  /*0e20*/  FADD R32, R12, R13 ;  /* 0x0000000d0c207221 */ /* 0x010fe20000000000 */
[----:B------:R-:W-:Y:S01]  /*0e30*/  FADD R31, R14, R15 ;  /* 0x0000000f0e1f7221 */ /* 0x000fe20000000000 */
[----:B-----5:R-:W-:Y:S01]  /*0e40*/  FADD R24, R24, R25 ;  /* 0x0000001918187221 */ /* 0x020fe20000000000 */
[----:B------:R-:W-:Y:S01]  /*0e50*/  FADD R26, R26, R27 ;  /* 0x0000001b1a1a7221 */ /* 0x000fe20000000000 */
[----:B------:R0:W-:Y:S01]  /*0e60*/  STL [R1], R0 ;  /* 0x0000000001007387 */ /* 0x0001e20000100800 */
[----:B------:R-:W-:-:S03]  /*0e70*/  FADD R34, R18, R19 ;  /* 0x0000001312227221 */ /* 0x000fc60000000000 */
[----:B------:R4:W-:Y:S01]  /*0e80*/  STL [R1+0x20], R32 ;  /* 0x0000202001007387 */ /* 0x0009e20000100800 */
[----:B------:R-:W-:-:S03]  /*0e90*/  FADD R33, R22, R23 ;  /* 0x0000001716217221 */ /* 0x000fc60000000000 */
[----:B------:R5:W-:Y:S01]  /*0ea0*/  STL [R1+0x10], R30 ;  /* 0x0000101e01007387 */ /* 0x000be20000100800 */
[----:B0-----:R-:W-:Y:S01]  /*0eb0*/  FADD R0, R2, R3 ;  /* 0x0000000302007221 */ /* 0x001fe20000000000 */
[----:B------:R-:W-:Y:S01]  /*0ec0*/  FADD R2, R32, R31 ;  /* 0x0000001f20027221 */ /* 0x000fe20000000000 */
[----:B------:R-:W-:Y:S01]  /*0ed0*/  FADD R3, R24, R26 ;  /* 0x0000001a18037221 */ /* 0x000fe20000000000 */
[----:B------:R-:W3:Y:S01]  /*0ee0*/  LDL.128 R12, [R1+0x80] ;  /* 0x00008000010c7983 */ /* 0x000ee20000100c00 */
[----:B----4-:R-:W-:-:S03]  /*0ef0*/  FADD R32, R16, R17 ;  /* 0x0000001110207221 */ /* 0x010fc60000000000 */
[----:B------:R-:W4:Y:S01]  /*0f00*/  LDL.128 R16, [R1+0x90] ;  /* 0x0000900001107983 */ /* 0x000f220000100c00 */
[----:B-----5:R-:W-:Y:S01]  /*0f10*/  FADD R30, R20, R21 ;  /* 0x00000015141e7221 */ /* 0x020fe20000000000 */
[----:B------:R-:W-:Y:S02]  /*0f20*/  FADD R3, R2, R3 ;  /* 0x0000000302037221 */ /* 0x000fe40000000000 */
[----:B------:R-:W5:Y:S01]  /*0f30*/  LDL.128 R20, [R1+0xa0] ;  /* 0x0000a00001147983 */ /* 0x000f620000100c00 */
[----:B------:R-:W-:Y:S01]  /*0f40*/  FADD R2, R30, R33 ;  /* 0x000000211e027221 */ /* 0x000fe20000000000 */
[----:B------:R-:W-:Y:S02]  /*0f50*/  FADD R0, R0, R3 ;  /* 0x0000000300007221 */ /* 0x000fe40000000000 */
[----:B------:R-:W-:Y:S01]  /*0f60*/  STL [R1+0x30], R24 ;  /* 0x0000301801007387 */ /* 0x000fe20000100800 */
[----:B------:R-:W-:-:S03]  /*0f70*/  FADD R3, R32, R34 ;  /* 0x0000002220037221 */ /* 0x000fc60000000000 */
[----:B------:R0:W-:Y:S04]  /*0f80*/  STL [R1+0x38], R26 ;  /* 0x0000381a01007387 */ /* 0x0001e80000100800 */
[----:B------:R-:W-:Y:S04]  /*0f90*/  STL [R1+0x28], R31 ;  /* 0x0000281f01007387 */ /* 0x000fe80000100800 */
[----:B------:R2:W-:Y:S04]  /*0fa0*/  STL [R1+0x40], R30 ;  /* 0x0000401e01007387 */ /* 0x0005e80000100800 */
[----:B0-----:R-:W5:Y:S04]  /*0fb0*/  LDL.128 R24, [R1+0xb0] ;  /* 0x0000b00001187983 */ /* 0x001f680000100c00 */
[----:B------:R3:W-:Y:S04]  /*0fc0*/  STL [R1+0x8], R28 ;  /* 0x0000081c01007387 */ /* 0x0007e80000100800 */
[----:B------:R0:W-:Y:S01]  /*0fd0*/  STL [R1+0x18], R29 ;  /* 0x0000181d01007387 */ /* 0x0001e20000100800 */
[----:B------:R-:W-:Y:S01]  /*0fe0*/  FADD R3, R2, R3 ;  /* 0x0000000302037221 */ /* 0x000fe20000000000 */
[----:B--2---:R-:W-:Y:S01]  /*0ff0*/  FADD R30, R4, R5 ;  /* 0x00000005041e7221 */ /* 0x004fe20000000000 */
[----:B------:R-:W-:Y:S01]  /*1000*/  FADD R31, R6, R7 ;  /* 0x00000007061f7221 */ /* 0x000fe20000000000 */
[----:B---3--:R-:W-:Y:S01]  /*1010*/  FADD R28, R8, R9 ;  /* 0x00000009081c7221 */ /* 0x008fe20000000000 */
[----:B0-----:R-:W-:-:S02]  /*1020*/  FADD R29, R10, R11 ;  /* 0x0000000b0a1d7221 */ /* 0x001fc40000000000 */
[----:B------:R-:W-:Y:S01]  /*1030*/  FADD R5, R30, R31 ;  /* 0x0000001f1e057221 */ /* 0x000fe20000000000 */
[----:B------:R-:W2:Y:S01]  /*1040*/  LDL.128 R8, [R1+0xd0] ;  /* 0x0000d00001087983 */ /* 0x000ea20000100c00 */
[----:B------:R-:W-:-:S04]  /*1050*/  FADD R2, R28, R29 ;  /* 0x0000001d1c027221 */ /* 0x000fc80000000000 */
[----:B------:R-:W-:Y:S02]  /*1060*/  FADD R2, R2, R5 ;  /* 0x0000000502027221 */ /* 0x000fe40000000000 */
[----:B------:R-:W3:Y:S04]  /*1070*/  LDL.128 R4, [R1+0xc0] ;  /* 0x0000c00001047983 */ /* 0x000ee80000100c00 */
[----:B------:R0:W-:Y:S04]  /*1080*/  STL [R1+0x48], R33 ;  /* 0x0000482101007387 */ /* 0x0001e80000100800 */
[----:B------:R1:W-:Y:S04]  /*1090*/  STL [R1+0x50], R32 ;  /* 0x0000502001007387 */ /* 0x0003e80000100800 */
[----:B------:R4:W-:Y:S01]  /*10a0*/  STL [R1+0x60], R28 ;  /* 0x0000601c01007387 */ /* 0x0009e20000100800 */
[----:B0-----:R-:W-:-:S03]  /*10b0*/  FADD R33, R14, R15 ;  /* 0x0000000f0e217221 */ /* 0x001fc60000000000 */
[----:B------:R0:W-:Y:S01]  /*10c0*/  STL [R1+0x68], R29 ;  /* 0x0000681d01007387 */ /* 0x0001e20000100800 */
[----:B-1----:R-:W-:Y:S01]  /*10d0*/  FADD R32, R12, R13 ;  /* 0x0000000d0c207221 */ /* 0x002fe20000000000 */
[----:B------:R-:W-:Y:S02]  /*10e0*/  FADD R3, R3, R2 ;  /* 0x0000000203037221 */ /* 0x000fe40000000000 */
[----:B------:R5:W-:Y:S01]  /*10f0*/  STL [R1+0x70], R30 ;  /* 0x0000701e01007387 */ /* 0x000be20000100800 */
[----:B----4-:R-:W-:-:S03]  /*1100*/  FADD R28, R16, R17 ;  /* 0x00000011101c7221 */ /* 0x010fc60000000000 */
[----:B------:R-:W4:Y:S01]  /*1110*/  LDL.128 R12, [R1+0xe0] ;  /* 0x0000e000010c7983 */ /* 0x000f220000100c00 */
[----:B0-----:R-:W-:-:S03]  /*1120*/  FADD R29, R18, R19 ;  /* 0x00000013121d7221 */ /* 0x001fc60000000000 */
[----:B------:R-:W4:Y:S01]  /*1130*/  LDL.128 R16, [R1+0xf0] ;  /* 0x0000f00001107983 */ /* 0x000f220000100c00 */
[----:B------:R-:W-:Y:S01]  /*1140*/  FADD R2, R32, R33 ;  /* 0x0000002120027221 */ /* 0x000fe20000000000 */
[----:B-----5:R-:W-:Y:S01]  /*1150*/  FADD R30, R20, R21 ;  /* 0x00000015141e7221 */ /* 0x020fe20000000000 */
[----:B------:R-:W-:Y:S01]  /*1160*/  FADD R21, R28, R29 ;  /* 0x0000001d1c157221 */ /* 0x000fe20000000000 */
[----:B------:R0:W-:Y:S01]  /*1170*/  STL [R1+0x78], R31 ;  /* 0x0000781f01007387 */ /* 0x0001e20000100800 */
[----:B------:R-:W-:Y:S01]  /*1180*/  FADD R24, R24, R25 ;  /* 0x0000001918187221 */ /* 0x000fe20000000000 */
[----:B------:R-:W-:Y:S01]  /*1190*/  FADD R26, R26, R27 ;  /* 0x0000001b1a1a7221 */ /* 0x000fe20000000000 */
[----:B------:R-:W-:Y:S01]  /*11a0*/  FADD R2, R2, R21 ;  /* 0x0000001502027221 */ /* 0x000fe20000000000 */
[----:B0-----:R-:W-:Y:S02]  /*11b0*/  FADD R31, R22, R23 ;  /* 0x00000017161f7221 */ /* 0x001fe40000000000 */
[----:B------:R-:W-:-:S02]  /*11c0*/  FADD R21, R24, R26 ;  /* 0x0000001a18157221 */ /* 0x000fc40000000000 */
[----:B------:R-:W-:Y:S01]  /*11d0*/  FADD R20, R30, R31 ;  /* 0x0000001f1e147221 */ /* 0x000fe20000000000 */
[----:B------:R-:W-:Y:S03]  /*11e0*/  STL [R1+0x80], R32 ;  /* 0x0000802001007387 */ /* 0x000fe60000100800 */
[----:B------:R-:W-:Y:S01]  /*11f0*/  FADD R25, R20, R21 ;  /* 0x0000001514197221 */ /* 0x000fe20000000000 */
[----:B------:R-:W-:Y:S04]  /*1200*/  STL [R1+0x98], R29 ;  /* 0x0000981d01007387 */ /* 0x000fe80000100800 */
[----:B------:R-:W5:Y:S04]  /*1210*/  LDL.128 R20, [R1+0x100] ;  /* 0x0001000001147983 */ /* 0x000f680000100c00 */
[----:B------:R2:W-:Y:S04]  /*1220*/  STL [R1+0x58], R34 ;  /* 0x0000582201007387 */ /* 0x0005e80000100800 */
[----:B------:R0:W-:Y:S01]  /*1230*/  STL [R1+0xa0], R30 ;  /* 0x0000a01e01007387 */ /* 0x0001e20000100800 */
[----:B--2---:R-:W-:Y:S01]  /*1240*/  FADD R34, R8, R9 ;  /* 0x0000000908227221 */ /* 0x004fe20000000000 */
[----:B0-----:R-:W-:-:S02]  /*1250*/  FADD R30, R10, R11 ;  /* 0x0000000b0a1e7221 */ /* 0x001fc40000000000 */
[----:B------:R-:W2:Y:S01]  /*1260*/  LDL.128 R8, [R1+0x120] ;  /* 0x0001200001087983 */ /* 0x000ea20000100c00 */
[----:B---3--:R-:W-:Y:S01]  /*1270*/  FADD R32, R4, R5 ;  /* 0x0000000504207221 */ /* 0x008fe20000000000 */
[----:B------:R-:W-:Y:S02]  /*1280*/  FADD R29, R6, R7 ;  /* 0x00000007061d7221 */ /* 0x000fe40000000000 */
[----:B------:R-:W3:Y:S04]  /*1290*/  LDL.128 R4, [R1+0x110] ;  /* 0x0001100001047983 */ /* 0x000ee80000100c00 */
[----:B------:R-:W-:Y:S04]  /*12a0*/  STL [R1+0x90], R28 ;  /* 0x0000901c01007387 */ /* 0x000fe80000100800 */
[----:B------:R-:W-:Y:S04]  /*12b0*/  STL [R1+0xa8], R31 ;  /* 0x0000a81f01007387 */ /* 0x000fe80000100800 */
[----:B------:R0:W-:Y:S01]  /*12c0*/  STL [R1+0xb8], R26 ;  /* 0x0000b81a01007387 */ /* 0x0001e20000100800 */
[----:B------:R-:W-:Y:S01]  /*12d0*/  FADD R2, R2, R25 ;  /* 0x0000001902027221 */ /* 0x000fe20000000000 */
[----:B------:R-:W-:-:S02]  /*12e0*/  FADD R25, R32, R29 ;  /* 0x0000001d20197221 */ /* 0x000fc40000000000 */
[----:B------:R1:W-:Y:S01]  /*12f0*/  STL [R1+0xb0], R24 ;  /* 0x0000b01801007387 */ /* 0x0003e20000100800 */
[----:B----4-:R-:W-:Y:S01]  /*1300*/  FADD R27, R14, R15 ;  /* 0x0000000f0e1b7221 */ /* 0x010fe20000000000 */
[----:B0-----:R-:W-:Y:S02]  /*1310*/  FADD R26, R12, R13 ;  /* 0x0000000d0c1a7221 */ /* 0x001fe40000000000 */
[----:B------:R-:W-:Y:S01]  /*1320*/  STL [R1+0x88], R33 ;  /* 0x0000882101007387 */ /* 0x000fe20000100800 */
[----:B------:R-:W-:Y:S01]  /*1330*/  FADD R28, R16, R17 ;  /* 0x00000011101c7221 */ /* 0x000fe20000000000 */
[----:B------:R-:W-:Y:S01]  /*1340*/  FADD R31, R18, R19 ;  /* 0x00000013121f7221 */ /* 0x000fe20000000000 */
[----:B------:R-:W-:Y:S01]  /*1350*/  FADD R16, R26, R27 ;  /* 0x0000001b1a107221 */ /* 0x000fe20000000000 */
[----:B-1----:R-:W-:Y:S01]  /*1360*/  FADD R24, R34, R30 ;  /* 0x0000001e22187221 */ /* 0x002fe20000000000 */
[----:B------:R5:W-:Y:S01]  /*1370*/  STL [R1+0xd8], R30 ;  /* 0x0000d81e01007387 */ /* 0x000be20000100800 */
[----:B------:R-:W-:-:S02]  /*1380*/  FADD R17, R28, R31 ;  /* 0x0000001f1c117221 */ /* 0x000fc40000000000 */
[----:B------:R-:W-:Y:S01]  /*1390*/  FADD R25, R25, R24 ;  /* 0x0000001819197221 */ /* 0x000fe20000000000 */
[----:B------:R-:W4:Y:S01]  /*13a0*/  LDL.128 R12, [R1+0x130] ;  /* 0x00013000010c7983 */ /* 0x000f220000100c00 */
[----:B------:R-:W-:-:S04]  /*13b0*/  FADD R16, R16, R17 ;  /* 0x0000001110107221 */ /* 0x000fc80000000000 */
[----:B------:R-:W-:Y:S01]  /*13c0*/  FADD R25, R25, R16 ;  /* 0x0000001019197221 */ /* 0x000fe20000000000 */
[----:B------:R-:W-:Y:S04]  /*13d0*/  STL [R1+0xd0], R34 ;  /* 0x0000d02201007387 */ /* 0x000fe80000100800 */
[----:B------:R-:W4:Y:S04]  /*13e0*/  LDL.128 R16, [R1+0x140] ;  /* 0x0001400001107983 */ /* 0x000f280000100c00 */
[----:B------:R2:W-:Y:S01]  /*13f0*/  STL [R1+0xe0], R26 ;  /* 0x0000e01a01007387 */ /* 0x0005e20000100800 */
[----:B-----5:R-:W-:Y:S01]  /*1400*/  FADD R30, R20, R21 ;  /* 0x00000015141e7221 */ /* 0x020fe20000000000 */
[----:B------:R-:W-:-:S02]  /*1410*/  FADD R33, R22, R23 ;  /* 0x0000001716217221 */ /* 0x000fc40000000000 */
[----:B------:R-:W5:Y:S04]  /*1420*/  LDL.128 R20, [R1+0x150] ;  /* 0x0001500001147983 */ /* 0x000f680000100c00 */
[----:B------:R0:W-:Y:S01]  /*1430*/  STL [R1+0xf0], R28 ;  /* 0x0000f01c01007387 */ /* 0x0001e20000100800 */
[----:B--2---:R-:W-:Y:S01]  /*1440*/  FADD R26, R8, R9 ;  /* 0x00000009081a7221 */ /* 0x004fe20000000000 */
[----:B0-----:R-:W-:Y:S02]  /*1450*/  FADD R28, R10, R11 ;  /* 0x0000000b0a1c7221 */ /* 0x001fe40000000000 */
[----:B------:R-:W2:Y:S01]  /*1460*/  LDL.128 R8, [R1+0x170] ;  /* 0x0001700001087983 */ /* 0x000ea20000100c00 */
[----:B---3--:R-:W-:Y:S01]  /*1470*/  FADD R34, R4, R5 ;  /* 0x0000000504227221 */ /* 0x008fe20000000000 */
[----:B------:R-:W-:-:S02]  /*1480*/  FADD R35, R6, R7 ;  /* 0x0000000706237221 */ /* 0x000fc40000000000 */
[----:B------:R-:W3:Y:S02]  /*1490*/  LDL.128 R4, [R1+0x160] ;  /* 0x0001600001047983 */ /* 0x000ee40000100c00 */
[----:B------:R-:W-:Y:S02]  /*14a0*/  FADD R24, R34, R35 ;  /* 0x0000002322187221 */ /* 0x000fe40000000000 */
[----:B------:R0:W-:Y:S04]  /*14b0*/  STL [R1+0xe8], R27 ;  /* 0x0000e81b01007387 */ /* 0x0001e80000100800 */
[----:B------:R4:W-:Y:S01]  /*14c0*/  STL [R1+0xc0], R32 ;  /* 0x0000c02001007387 */ /* 0x0009e20000100800 */
[----:B0-----:R-:W-:-:S03]  /*14d0*/  FADD R27, R30, R33 ;  /* 0x000000211e1b7221 */ /* 0x001fc60000000000 */
[----:B------:R0:W-:Y:S01]  /*14e0*/  STL [R1+0xc8], R29 ;  /* 0x0000c81d01007387 */ /* 0x0001e20000100800 */
[----:B------:R-:W-:-:S03]  /*14f0*/  FADD R24, R27, R24 ;  /* 0x000000181b187221 */ /* 0x000fc60000000000 */
[----:B------:R1:W-:Y:S04]  /*1500*/  STL [R1+0x100], R30 ;  /* 0x0001001e01007387 */ /* 0x0003e80000100800 */
[----:B------:R-:W-:Y:S01]  /*1510*/  STL [R1+0x128], R28 ;  /* 0x0001281c01007387 */ /* 0x000fe20000100800 */
[----:B----4-:R-:W-:Y:S01]  /*1520*/  FADD R32, R12, R13 ;  /* 0x0000000d0c207221 */ /* 0x010fe20000000000 */
[----:B0-----:R-:W-:Y:S01]  /*1530*/  FADD R29, R14, R15 ;  /* 0x0000000f0e1d7221 */ /* 0x001fe20000000000 */
[----:B------:R-:W-:Y:S01]  /*1540*/  FADD R12, R26, R28 ;  /* 0x0000001c1a0c7221 */ /* 0x000fe20000000000 */
[----:B------:R-:W-:Y:S02]  /*1550*/  STL [R1+0x108], R33 ;  /* 0x0001082101007387 */ /* 0x000fe40000100800 */
[----:B------:R-:W-:Y:S01]  /*1560*/  FADD R13, R32, R29 ;  /* 0x0000001d200d7221 */ /* 0x000fe20000000000 */
[----:B-1----:R-:W-:Y:S01]  /*1570*/  FADD R30, R16, R17 ;  /* 0x00000011101e7221 */ /* 0x002fe20000000000 */
[----:B------:R-:W-:Y:S01]  /*1580*/  FADD R27, R18, R19 ;  /* 0x00000013121b7221 */ /* 0x000fe20000000000 */
[----:B------:R2:W-:Y:S04]  /*1590*/  STL [R1+0x130], R32 ;  /* 0x0001302001007387 */ /* 0x0005e80000100800 */
[----:B------:R0:W-:Y:S01]  /*15a0*/  STL [R1+0x138], R29 ;  /* 0x0001381d01007387 */ /* 0x0001e20000100800 */
[----:B-----5:R-:W-:Y:S01]  /*15b0*/  FADD R20, R20, R21 ;  /* 0x0000001514147221 */ /* 0x020fe20000000000 */
[----:B------:R-:W-:Y:S01]  /*15c0*/  FADD R22, R22, R23 ;  /* 0x0000001716167221 */ /* 0x000fe20000000000 */
[----:B------:R-:W-:Y:S01]  /*15d0*/  FADD R21, R30, R27 ;  /* 0x0000001b1e157221 */ /* 0x000fe20000000000 */
[----:B------:R-:W-:Y:S01]  /*15e0*/  FADD R13, R12, R13 ;  /* 0x0000000d0c0d7221 */ /* 0x000fe20000000000 */
[----:B------:R-:W4:Y:S04]  /*15f0*/  LDL.128 R16, [R1+0x190] ;  /* 0x0001900001107983 */ /* 0x000f280000100c00 */
[----:B------:R1:W-:Y:S01]  /*1600*/  STL [R1+0x150], R20 ;  /* 0x0001501401007387 */ /* 0x0003e20000100800 */
[----:B------:R-:W-:-:S03]  /*1610*/  FADD R24, R24, R13 ;  /* 0x0000000d18187221 */ /* 0x000fc60000000000 */
[----:B------:R-:W5:Y:S04]  /*1620*/  LDL.128 R12, [R1+0x180] ;  /* 0x00018000010c7983 */ /* 0x000f680000100c00 */
[----:B------:R1:W-:Y:S04]  /*1630*/  STL [R1+0x148], R27 ;  /* 0x0001481b01007387 */ /* 0x0003e80000100800 */
[----:B------:R1:W-:Y:S01]  /*1640*/  STL [R1+0x158], R22 ;  /* 0x0001581601007387 */ /* 0x0003e20000100800 */
[----:B--2---:R-:W-:Y:S01]  /*1650*/  FADD R32, R8, R9 ;  /* 0x0000000908207221 */ /* 0x004fe20000000000 */
[----:B------:R-:W-:-:S02]  /*1660*/  FADD R33, R10, R11 ;  /* 0x0000000b0a217221 */ /* 0x000fc40000000000 */
[----:B------:R-:W2:Y:S01]  /*1670*/  LDL.128 R8, [R1+0x1b0] ;  /* 0x0001b00001087983 */ /* 0x000ea20000100c00 */
[----:B---3--:R-:W-:Y:S01]  /*1680*/  FADD R28, R4, R5 ;  /* 0x00000005041c7221 */ /* 0x008fe20000000000 */
[----:B------:R-:W-:Y:S01]  /*1690*/  FADD R4, R20, R22 ;  /* 0x0000001614047221 */ /* 0x000fe20000000000 */
[----:B0-----:R-:W-:Y:S01]  /*16a0*/  FADD R29, R6, R7 ;  /* 0x00000007061d7221 */ /* 0x001fe20000000000 */
[----:B------:R-:W-:Y:S02]  /*16b0*/  FADD R5, R32, R33 ;  /* 0x0000002120057221 */ /* 0x000fe40000000000 */
[----:B------:R-:W-:Y:S01]  /*16c0*/  FADD R21, R21, R4 ;  /* 0x0000000415157221 */ /* 0x000fe20000000000 */
[----:B------:R-:W-:-:S04]  /*16d0*/  FADD R4, R28, R29 ;  /* 0x0000001d1c047221 */ /* 0x000fc80000000000 */
[----:B-1----:R-:W-:Y:S02]  /*16e0*/  FADD R20, R4, R5 ;  /* 0x0000000504147221 */ /* 0x002fe40000000000 */
[----:B------:R-:W3:Y:S02]  /*16f0*/  LDL.128 R4, [R1+0x1a0] ;  /* 0x0001a00001047983 */ /* 0x000ee40000100c00 */
[----:B------:R-:W-:Y:S02]  /*1700*/  FADD R27, R21, R20 ;  /* 0x00000014151b7221 */ /* 0x000fe40000000000 */
[----:B------:R-:W3:Y:S04]  /*1710*/  LDL.128 R20, [R1+0x1c0] ;  /* 0x0001c00001147983 */ /* 0x000ee80000100c00 */
[----:B------:R5:W-:Y:S04]  /*1720*/  STL [R1+0xf8], R31 ;  /* 0x0000f81f01007387 */ /* 0x000be80000100800 */
[----:B------:R0:W-:Y:S04]  /*1730*/  STL [R1+0x120], R26 ;  /* 0x0001201a01007387 */ /* 0x0001e80000100800 */
[----:B------:R-:W-:Y:S04]  /*1740*/  STL [R1+0x140], R30 ;  /* 0x0001401e01007387 */ /* 0x000fe80000100800 */
[----:B------:R4:W-:Y:S04]  /*1750*/  STL [R1+0x160], R28 ;  /* 0x0001601c01007387 */ /* 0x0009e80000100800 */
[----:B------:R1:W-:Y:S01]  /*1760*/  STL [R1+0x168], R29 ;  /* 0x0001681d01007387 */ /* 0x0003e20000100800 */
[----:B-----5:R-:W-:Y:S01]  /*1770*/  FADD R31, R12, R13 ;  /* 0x0000000d0c1f7221 */ /* 0x020fe20000000000 */
[----:B0-----:R-:W-:-:S02]  /*1780*/  FADD R26, R14, R15 ;  /* 0x0000000f0e1a7221 */ /* 0x001fc40000000000 */
[----:B------:R-:W5:Y:S01]  /*1790*/  LDL.128 R12, [R1+0x1d0] ;  /* 0x0001d000010c7983 */ /* 0x000f620000100c00 */
[----:B----4-:R-:W-:Y:S01]  /*17a0*/  FADD R28, R16, R17 ;  /* 0x00000011101c7221 */ /* 0x010fe20000000000 */
[----:B-1----:R-:W-:Y:S02]  /*17b0*/  FADD R29, R18, R19 ;  /* 0x00000013121d7221 */ /* 0x002fe40000000000 */
[----:B------:R-:W4:Y:S01]  /*17c0*/  LDL.128 R16, [R1+0x200] ;  /* 0x0002000001107983 */ /* 0x000f220000100c00 */
[----:B--2---:R-:W-:Y:S01]  /*17d0*/  FADD R8, R8, R9 ;  /* 0x0000000908087221 */ /* 0x004fe20000000000 */
[----:B------:R-:W-:Y:S01]  /*17e0*/  FADD R11, R10, R11 ;  /* 0x0000000b0a0b7221 */ /* 0x000fe20000000000 */
[----:B---3--:R-:W-:Y:S01]  /*17f0*/  FADD R9, R20, R21 ;  /* 0x0000001514097221 */ /* 0x008fe20000000000 */
[----:B------:R-:W-:Y:S01]  /*1800*/  FADD R22, R22, R23 ;  /* 0x0000001716167221 */ /* 0x000fe20000000000 */
[----:B------:R-:W-:Y:S01]  /*1810*/  FADD R30, R4, R5 ;  /* 0x00000005041e7221 */ /* 0x000fe20000000000 */
[----:B------:R-:W-:Y:S01]  /*1820*/  FADD R20, R6, R7 ;  /* 0x0000000706147221 */ /* 0x000fe20000000000 */
[----:B------:R-:W-:Y:S01]  /*1830*/  FADD R21, R8, R11 ;  /* 0x0000000b08157221 */ /* 0x000fe20000000000 */
[----:B------:R-:W-:Y:S01]  /*1840*/  FADD R22, R9, R22 ;  /* 0x0000001609167221 */ /* 0x000fe20000000000 */
[----:B------:R-:W2:Y:S04]  /*1850*/  LDL.128 R4, [R1+0x1e0] ;  /* 0x0001e00001047983 */ /* 0x000ea80000100c00 */
[----:B------:R-:W3:Y:S01]  /*1860*/  LDL.128 R8, [R1+0x1f0] ;  /* 0x0001f00001087983 */ /* 0x000ee20000100c00 */
[----:B-----5:R-:W-:Y:S01]  /*1870*/  FADD R12, R12, R13 ;  /* 0x0000000d0c0c7221 */ /* 0x020fe20000000000 */
[----:B------:R-:W-:-:S04]  /*1880*/  FADD R15, R14, R15 ;  /* 0x0000000f0e0f7221 */ /* 0x000fc80000000000 */
[----:B------:R-:W-:-:S04]  /*1890*/  FADD R15, R12, R15 ;  /* 0x0000000f0c0f7221 */ /* 0x000fc80000000000 */
[----:B------:R-:W-:Y:S01]  /*18a0*/  FADD R22, R22, R15 ;  /* 0x0000000f16167221 */ /* 0x000fe20000000000 */
[----:B----4-:R-:W-:Y:S01]  /*18b0*/  FADD R17, R16, R17 ;  /* 0x0000001110117221 */ /* 0x010fe20000000000 */
[----:B------:R-:W-:Y:S01]  /*18c0*/  FADD R18, R18, R19 ;  /* 0x0000001312127221 */ /* 0x000fe20000000000 */
[----:B--2---:R-:W-:Y:S01]  /*18d0*/  FADD R12, R4, R5 ;  /* 0x00000005040c7221 */ /* 0x004fe20000000000 */
[----:B------:R-:W-:Y:S02]  /*18e0*/  FADD R13, R6, R7 ;  /* 0x00000007060d7221 */ /* 0x000fe40000000000 */
[----:B------:R-:W2:Y:S01]  /*18f0*/  LDL.128 R4, [R1+0x210] ;  /* 0x0002100001047983 */ /* 0x000ea20000100c00 */
[----:B---3--:R-:W-:Y:S01]  /*1900*/  FADD R14, R8, R9 ;  /* 0x00000009080e7221 */ /* 0x008fe20000000000 */
[----:B------:R-:W-:Y:S01]  /*1910*/  FADD R15, R10, R11 ;  /* 0x0000000b0a0f7221 */ /* 0x000fe20000000000 */
[----:B------:R-:W-:Y:S01]  /*1920*/  FADD R16, R12, R13 ;  /* 0x0000000d0c107221 */ /* 0x000fe20000000000 */
[----:B------:R-:W3:Y:S02]  /*1930*/  LDL.128 R8, [R1+0x220] ;  /* 0x0002200001087983 */ /* 0x000ee40000100c00 */
[----:B------:R-:W-:-:S02]  /*1940*/  FADD R19, R14, R15 ;  /* 0x0000000f0e137221 */ /* 0x000fc40000000000 */
[----:B------:R-:W4:Y:S01]  /*1950*/  LDL.128 R12, [R1+0x230] ;  /* 0x00023000010c7983 */ /* 0x000f220000100c00 */
[----:B------:R-:W-:Y:S01]  /*1960*/  FADD R23, R31, R26 ;  /* 0x0000001a1f177221 */ /* 0x000fe20000000000 */
[----:B------:R-:W-:Y:S01]  /*1970*/  FADD R18, R17, R18 ;  /* 0x0000001211127221 */ /* 0x000fe20000000000 */
[----:B---3--:R-:W-:Y:S01]  /*1980*/  FADD R8, R8, R9 ;  /* 0x0000000908087221 */ /* 0x008fe20000000000 */
[----:B------:R-:W-:Y:S01]  /*1990*/  FADD R11, R10, R11 ;  /* 0x0000000b0a0b7221 */ /* 0x000fe20000000000 */
[----:B----4-:R-:W-:Y:S01]  /*19a0*/  FADD R9, R12, R13 ;  /* 0x0000000d0c097221 */ /* 0x010fe20000000000 */
[----:B------:R-:W-:Y:S02]  /*19b0*/  FADD R14, R14, R15 ;  /* 0x0000000f0e0e7221 */ /* 0x000fe40000000000 */
[----:B------:R-:W-:Y:S01]  /*19c0*/  FADD R8, R8, R11 ;  /* 0x0000000b08087221 */ /* 0x000fe20000000000 */
[----:B------:R-:W-:Y:S01]  /*19d0*/  FADD R10, R28, R29 ;  /* 0x0000001d1c0a7221 */ /* 0x000fe20000000000 */
[----:B------:R-:W-:Y:S01]  /*19e0*/  FADD R9, R9, R14 ;  /* 0x0000000e09097221 */ /* 0x000fe20000000000 */
[----:B--2---:R-:W-:Y:S01]  /*19f0*/  FADD R4, R4, R5 ;  /* 0x0000000504047221 */ /* 0x004fe20000000000 */
[----:B------:R-:W-:Y:S01]  /*1a00*/  FADD R7, R6, R7 ;  /* 0x0000000706077221 */ /* 0x000fe20000000000 */
[----:B------:R-:W-:Y:S01]  /*1a10*/  FADD R23, R23, R10 ;  /* 0x0000000a17177221 */ /* 0x000fe20000000000 */
[----:B------:R-:W-:-:S02]  /*1a20*/  FADD R14, R8, R9 ;  /* 0x00000009080e7221 */ /* 0x000fc40000000000 */
[----:B------:R-:W2:Y:S01]  /*1a30*/  LDL.128 R8, [R1+0x250] ;  /* 0x0002500001087983 */ /* 0x000ea20000100c00 */
[----:B------:R-:W-:-:S03]  /*1a40*/  FADD R17, R4, R7 ;  /* 0x0000000704117221 */ /* 0x000fc60000000000 */
[----:B------:R-:W3:Y:S01]  /*1a50*/  LDL.128 R4, [R1+0x240] ;  /* 0x0002400001047983 */ /* 0x000ee20000100c00 */
[----:B------:R-:W-:Y:S01]  /*1a60*/  FADD R12, R30, R20 ;  /* 0x000000141e0c7221 */ /* 0x000fe20000000000 */
[----:B------:R-:W-:-:S03]  /*1a70*/  FADD R17, R18, R17 ;  /* 0x0000001112117221 */ /* 0x000fc60000000000 */
[----:B------:R-:W-:Y:S01]  /*1a80*/  FADD R12, R12, R21 ;  /* 0x000000150c0c7221 */ /* 0x000fe20000000000 */
[----:B------:R-:W-:Y:S01]  /*1a90*/  FADD R19, R16, R19 ;  /* 0x0000001310137221 */ /* 0x000fe20000000000 */
[----:B------:R0:W-:Y:S01]  /*1aa0*/  STL [R1+0x180], R31 ;  /* 0x0001801f01007387 */ /* 0x0001e20000100800 */
[----:B------:R-:W-:Y:S01]  /*1ab0*/  FADD R21, R17, R14 ;  /* 0x0000000e11157221 */ /* 0x000fe20000000000 */
[----:B------:R-:W-:Y:S02]  /*1ac0*/  FADD R23, R23, R12 ;  /* 0x0000000c17177221 */ /* 0x000fe40000000000 */
[----:B------:R-:W4:Y:S01]  /*1ad0*/  LDL.128 R12, [R1+0x260] ;  /* 0x00026000010c7983 */ /* 0x000f220000100c00 */
[----:B------:R-:W-:-:S03]  /*1ae0*/  FADD R22, R22, R19 ;  /* 0x0000001316167221 */ /* 0x000fc60000000000 */
[----:B------:R1:W-:Y:S04]  /*1af0*/  STL [R1+0x170], R32 ;  /* 0x0001702001007387 */ /* 0x0003e80000100800 */
[----:B------:R-:W5:Y:S01]  /*1b00*/  LDL.128 R16, [R1+0x270] ;  /* 0x0002700001107983 */ /* 0x000f620000100c00 */
[----:B--2---:R-:W-:Y:S01]  /*1b10*/  FADD R8, R8, R9 ;  /* 0x0000000908087221 */ /* 0x004fe20000000000 */
[----:B------:R-:W-:Y:S01]  /*1b20*/  FADD R11, R10, R11 ;  /* 0x0000000b0a0b7221 */ /* 0x000fe20000000000 */
[----:B---3--:R-:W-:Y:S01]  /*1b30*/  FADD R4, R4, R5 ;  /* 0x0000000504047221 */ /* 0x008fe20000000000 */
[----:B------:R-:W-:Y:S02]  /*1b40*/  FADD R7, R6, R7 ;  /* 0x0000000706077221 */ /* 0x000fe40000000000 */
[----:B0-----:R-:W-:-:S02]  /*1b50*/  FADD R31, R8, R11 ;  /* 0x0000000b081f7221 */ /* 0x001fc40000000000 */
[----:B------:R-:W2:Y:S01]  /*1b60*/  LDL.128 R8, [R1+0x280] ;  /* 0x0002800001087983 */ /* 0x000ea20000100c00 */
[----:B-1----:R-:W-:-:S03]  /*1b70*/  FADD R32, R4, R7 ;  /* 0x0000000704207221 */ /* 0x002fc60000000000 */
[----:B------:R-:W3:Y:S01]  /*1b80*/  LDL.128 R4, [R1+0x290] ;  /* 0x0002900001047983 */ /* 0x000ee20000100c00 */
[----:B----4-:R-:W-:Y:S01]  /*1b90*/  FADD R12, R12, R13 ;  /* 0x0000000d0c0c7221 */ /* 0x010fe20000000000 */
[----:B------:R-:W-:-:S04]  /*1ba0*/  FADD R15, R14, R15 ;  /* 0x0000000f0e0f7221 */ /* 0x000fc80000000000 */
[----:B------:R-:W-:Y:S01]  /*1bb0*/  FADD R14, R12, R15 ;  /* 0x0000000f0c0e7221 */ /* 0x000fe20000000000 */
[----:B-----5:R-:W-:Y:S01]  /*1bc0*/  FADD R13, R16, R17 ;  /* 0x00000011100d7221 */ /* 0x020fe20000000000 */
[----:B--2---:R-:W-:Y:S01]  /*1bd0*/  FADD R8, R8, R9 ;  /* 0x0000000908087221 */ /* 0x004fe20000000000 */
[----:B------:R-:W-:Y:S01]  /*1be0*/  FADD R11, R10, R11 ;  /* 0x0000000b0a0b7221 */ /* 0x000fe20000000000 */
[----:B---3--:R-:W-:Y:S01]  /*1bf0*/  FADD R15, R4, R5 ;  /* 0x00000005040f7221 */ /* 0x008fe20000000000 */
[----:B------:R-:W-:Y:S02]  /*1c00*/  FADD R16, R6, R7 ;  /* 0x0000000706107221 */ /* 0x000fe40000000000 */
[----:B------:R-:W-:Y:S01]  /*1c10*/  FADD R12, R8, R11 ;  /* 0x0000000b080c7221 */ /* 0x000fe20000000000 */
[----:B------:R-:W2:Y:S04]  /*1c20*/  LDL.128 R4, [R1+0x2b0] ;  /* 0x0002b00001047983 */ /* 0x000ea80000100c00 */
[----:B------:R-:W3:Y:S01]  /*1c30*/  LDL.128 R8, [R1+0x2a0] ;  /* 0x0002a00001087983 */ /* 0x000ee20000100c00 */
[----:B------:R-:W-:Y:S01]  /*1c40*/  FADD R18, R18, R19 ;  /* 0x0000001312127221 */ /* 0x000fe20000000000 */
[----:B------:R-:W-:-:S03]  /*1c50*/  FADD R15, R15, R16 ;  /* 0x000000100f0f7221 */ /* 0x000fc60000000000 */
[----:B------:R-:W-:Y:S01]  /*1c60*/  FADD R13, R13, R18 ;  /* 0x000000120d0d7221 */ /* 0x000fe20000000000 */
[----:B------:R-:W-:-:S03]  /*1c70*/  FADD R16, R12, R15 ;  /* 0x0000000f0c107221 */ /* 0x000fc60000000000 */
[----:B------:R-:W-:Y:S02]  /*1c80*/  FADD R17, R14, R13 ;  /* 0x0000000d0e117221 */ /* 0x000fe40000000000 */
[----:B------:R-:W4:Y:S01]  /*1c90*/  LDL.128 R12, [R1+0x2c0] ;  /* 0x0002c000010c7983 */ /* 0x000f220000100c00 */
[----:B--2---:R-:W-:Y:S01]  /*1ca0*/  FADD R4, R4, R5 ;  /* 0x0000000504047221 */ /* 0x004fe20000000000 */
[----:B------:R-:W-:Y:S01]  /*1cb0*/  FADD R7, R6, R7 ;  /* 0x0000000706077221 */ /* 0x000fe20000000000 */
[----:B---3--:R-:W-:Y:S01]  /*1cc0*/  FADD R8, R8, R9 ;  /* 0x0000000908087221 */ /* 0x008fe20000000000 */
[----:B------:R-:W-:Y:S02]  /*1cd0*/  FADD R11, R10, R11 ;  /* 0x0000000b0a0b7221 */ /* 0x000fe40000000000 */
[----:B------:R-:W-:Y:S02]  /*1ce0*/  FADD R4, R4, R7 ;  /* 0x0000000704047221 */ /* 0x000fe40000000000 */
[----:B------:R-:W-:-:S02]  /*1cf0*/  FADD R19, R8, R11 ;  /* 0x0000000b08137221 */ /* 0x000fc40000000000 */
[----:B------:R-:W2:Y:S02]  /*1d00*/  LDL.128 R8, [R1+0x2d0] ;  /* 0x0002d00001087983 */ /* 0x000ea40000100c00 */
[----:B------:R-:W-:Y:S02]  /*1d10*/  FADD R19, R19, R4 ;  /* 0x0000000413137221 */ /* 0x000fe40000000000 */
[----:B------:R-:W3:Y:S01]  /*1d20*/  LDL.128 R4, [R1+0x2e0] ;  /* 0x0002e00001047983 */ /* 0x000ee20000100c00 */
[----:B------:R-:W-:Y:S01]  /*1d30*/  FADD R18, R32, R31 ;  /* 0x0000001f20127221 */ /* 0x000fe20000000000 */
[----:B----4-:R-:W-:-:S03]  /*1d40*/  FADD R32, R12, R13 ;  /* 0x0000000d0c207221 */ /* 0x010fc60000000000 */
[----:B------:R-:W-:Y:S01]  /*1d50*/  FADD R18, R18, R17 ;  /* 0x0000001112127221 */ /* 0x000fe20000000000 */
[----:B------:R-:W-:Y:S02]  /*1d60*/  FADD R17, R14, R15 ;  /* 0x0000000f0e117221 */ /* 0x000fe40000000000 */
[----:B------:R-:W4:Y:S02]  /*1d70*/  LDL.128 R12, [R1+0x2f0] ;  /* 0x0002f000010c7983 */ /* 0x000f240000100c00 */
[----:B------:R-:W-:Y:S01]  /*1d80*/  FADD R32, R32, R17 ;  /* 0x0000001120207221 */ /* 0x000fe20000000000 */
[----:B------:R-:W-:Y:S01]  /*1d90*/  FADD R16, R16, R19 ;  /* 0x0000001310107221 */ /* 0x000fe20000000000 */
[----:B---3--:R-:W-:Y:S01]  /*1da0*/  FADD R4, R4, R5 ;  /* 0x0000000504047221 */ /* 0x008fe20000000000 */
[----:B------:R-:W-:-:S04]  /*1db0*/  FADD R7, R6, R7 ;  /* 0x0000000706077221 */ /* 0x000fc80000000000 */
[----:B------:R-:W-:Y:S02]  /*1dc0*/  FADD R17, R4, R7 ;  /* 0x0000000704117221 */ /* 0x000fe40000000000 */
[----:B------:R-:W3:Y:S01]  /*1dd0*/  LDL.128 R4, [R1+0x300] ;  /* 0x0003000001047983 */ /* 0x000ee20000100c00 */
[----:B--2---:R-:W-:Y:S01]  /*1de0*/  FADD R8, R8, R9 ;  /* 0x0000000908087221 */ /* 0x004fe20000000000 */
[----:B------:R-:W-:-:S04]  /*1df0*/  FADD R11, R10, R11 ;  /* 0x0000000b0a0b7221 */ /* 0x000fc80000000000 */
[----:B------:R-:W-:Y:S02]  /*1e00*/  FADD R19, R8, R11 ;  /* 0x0000000b08137221 */ /* 0x000fe40000000000 */
[----:B------:R-:W2:Y:S01]  /*1e10*/  LDL.128 R8, [R1+0x310] ;  /* 0x0003100001087983 */ /* 0x000ea20000100c00 */
[----:B----4-:R-:W-:Y:S01]  /*1e20*/  FADD R12, R12, R13 ;  /* 0x0000000d0c0c7221 */ /* 0x010fe20000000000 */
[----:B------:R-:W-:-:S04]  /*1e30*/  FADD R15, R14, R15 ;  /* 0x0000000f0e0f7221 */ /* 0x000fc80000000000 */
[----:B------:R-:W-:-:S04]  /*1e40*/  FADD R14, R12, R15 ;  /* 0x0000000f0c0e7221 */ /* 0x000fc80000000000 */
[----:B------:R-:W-:Y:S01]  /*1e50*/  FADD R13, R17, R14 ;  /* 0x0000000e110d7221 */ /* 0x000fe20000000000 */
[----:B------:R-:W-:Y:S01]  /*1e60*/  FADD R12, R32, R19 ;  /* 0x00000013200c7221 */ /* 0x000fe20000000000 */
[----:B---3--:R-:W-:Y:S01]  /*1e70*/  FADD R4, R4, R5 ;  /* 0x0000000504047221 */ /* 0x008fe20000000000 */
[----:B------:R-:W-:-:S04]  /*1e80*/  FADD R7, R6, R7 ;  /* 0x0000000706077221 */ /* 0x000fc80000000000 */
[----:B------:R-:W-:Y:S02]  /*1e90*/  FADD R14, R4, R7 ;  /* 0x00000007040e7221 */ /* 0x000fe40000000000 */
[----:B------:R-:W3:Y:S01]  /*1ea0*/  LDL.128 R4, [R1+0x320] ;  /* 0x0003200001047983 */ /* 0x000ee20000100c00 */
[----:B--2---:R-:W-:Y:S01]  /*1eb0*/  FADD R15, R8, R9 ;  /* 0x00000009080f7221 */ /* 0x004fe20000000000 */
[----:B------:R-:W-:Y:S02]  /*1ec0*/  FADD R32, R10, R11 ;  /* 0x0000000b0a207221 */ /* 0x000fe40000000000 */
[----:B------:R-:W2:Y:S02]  /*1ed0*/  LDL.128 R8, [R1+0x330] ;  /* 0x0003300001087983 */ /* 0x000ea40000100c00 */
[----:B------:R-:W-:-:S04]  /*1ee0*/  FADD R15, R15, R32 ;  /* 0x000000200f0f7221 */ /* 0x000fc80000000000 */
[----:B------:R-:W-:Y:S01]  /*1ef0*/  FADD R14, R14, R15 ;  /* 0x0000000f0e0e7221 */ /* 0x000fe20000000000 */
[----:B---3--:R-:W-:Y:S01]  /*1f00*/  FADD R4, R4, R5 ;  /* 0x0000000504047221 */ /* 0x008fe20000000000 */
[----:B------:R-:W-:Y:S01]  /*1f10*/  FADD R7, R6, R7 ;  /* 0x0000000706077221 */ /* 0x000fe20000000000 */
[----:B--2---:R-:W-:-:S03]  /*1f20*/  FADD R5, R10, R11 ;  /* 0x0000000b0a057221 */ /* 0x004fc60000000000 */
[----:B------:R-:W-:Y:S01]  /*1f30*/  FADD R15, R4, R7 ;  /* 0x00000007040f7221 */ /* 0x000fe20000000000 */
[----:B------:R-:W-:Y:S02]  /*1f40*/  FADD R4, R8, R9 ;  /* 0x0000000908047221 */ /* 0x000fe40000000000 */
[----:B------:R-:W2:Y:S02]  /*1f50*/  LDL.128 R8, [R1+0x340] ;  /* 0x0003400001087983 */ /* 0x000ea40000100c00 */
[----:B------:R-:W-:Y:S02]  /*1f60*/  FADD R32, R4, R5 ;  /* 0x0000000504207221 */ /* 0x000fe40000000000 */
[----:B------:R-:W3:Y:S02]  /*1f70*/  LDL.128 R4, [R1+0x350] ;  /* 0x0003500001047983 */ /* 0x000ee40000100c00 */
[----:B------:R-:W-:Y:S01]  /*1f80*/  FADD R15, R15, R32 ;  /* 0x000000200f0f7221 */ /* 0x000fe20000000000 */
[----:B------:R-:W-:-:S03]  /*1f90*/  FADD R13, R12, R13 ;  /* 0x0000000d0c0d7221 */ /* 0x000fc60000000000 */
[----:B------:R-:W-:Y:S01]  /*1fa0*/  FADD R12, R14, R15 ;  /* 0x0000000f0e0c7221 */ /* 0x000fe20000000000 */
[----:B--2---:R-:W-:Y:S01]  /*1fb0*/  FADD R8, R8, R9 ;  /* 0x0000000908087221 */ /* 0x004fe20000000000 */
[----:B------:R-:W-:-:S04]  /*1fc0*/  FADD R11, R10, R11 ;  /* 0x0000000b0a0b7221 */ /* 0x000fc80000000000 */
[----:B------:R-:W-:Y:S02]  /*1fd0*/  FADD R15, R8, R11 ;  /* 0x0000000b080f7221 */ /* 0x000fe40000000000 */
[----:B------:R-:W2:Y:S01]  /*1fe0*/  LDL.128 R8, [R1+0x360] ;  /* 0x0003600001087983 */ /* 0x000ea20000100c00 */
[----:B---3--:R-:W-:Y:S01]  /*1ff0*/  FADD R14, R4, R5 ;  /* 0x00000005040e7221 */ /* 0x008fe20000000000 */
[----:B------:R-:W-:Y:S02]  /*2000*/  FADD R17, R6, R7 ;  /* 0x0000000706117221 */ /* 0x000fe40000000000 */
[----:B------:R-:W3:Y:S02]  /*2010*/  LDL.128 R4, [R1+0x370] ;  /* 0x0003700001047983 */ /* 0x000ee40000100c00 */
[----:B------:R-:W-:-:S04]  /*2020*/  FADD R14, R14, R17 ;  /* 0x000000110e0e7221 */ /* 0x000fc80000000000 */
[----:B------:R-:W-:Y:S01]  /*2030*/  FADD R15, R15, R14 ;  /* 0x0000000e0f0f7221 */ /* 0x000fe20000000000 */
[----:B--2---:R-:W-:Y:S01]  /*2040*/  FADD R8, R8, R9 ;  /* 0x0000000908087221 */ /* 0x004fe20000000000 */
[----:B------:R-:W-:Y:S01]  /*2050*/  FADD R11, R10, R11 ;  /* 0x0000000b0a0b7221 */ /* 0x000fe20000000000 */
[----:B---3--:R-:W-:-:S03]  /*2060*/  FADD R9, R6, R7 ;  /* 0x0000000706097221 */ /* 0x008fc60000000000 */
[----:B------:R-:W-:Y:S01]  /*2070*/  FADD R14, R8, R11 ;  /* 0x0000000b080e7221 */ /* 0x000fe20000000000 */
[----:B------:R-:W-:Y:S02]  /*2080*/  FADD R8, R4, R5 ;  /* 0x0000000504087221 */ /* 0x000fe40000000000 */
[----:B------:R-:W2:Y:S02]  /*2090*/  LDL.128 R4, [R1+0x380] ;  /* 0x0003800001047983 */ /* 0x000ea40000100c00 */
[----:B------:R-:W-:Y:S02]  /*20a0*/  FADD R17, R8, R9 ;  /* 0x0000000908117221 */ /* 0x000fe40000000000 */
[----:B------:R-:W3:Y:S02]  /*20b0*/  LDL.128 R8, [R1+0x390] ;  /* 0x0003900001087983 */ /* 0x000ee40000100c00 */
[----:B------:R-:W-:-:S04]  /*20c0*/  FADD R14, R14, R17 ;  /* 0x000000110e0e7221 */ /* 0x000fc80000000000 */
[----:B------:R-:W-:Y:S01]  /*20d0*/  FADD R15, R15, R14 ;  /* 0x0000000e0f0f7221 */ /* 0x000fe20000000000 */
[----:B--2---:R-:W-:Y:S01]  /*20e0*/  FADD R4, R4, R5 ;  /* 0x0000000504047221 */ /* 0x004fe20000000000 */
[----:B------:R-:W-:Y:S01]  /*20f0*/  FADD R7, R6, R7 ;  /* 0x0000000706077221 */ /* 0x000fe20000000000 */
[----:B---3--:R-:W-:Y:S01]  /*2100*/  FADD R8, R8, R9 ;  /* 0x0000000908087221 */ /* 0x008fe20000000000 */
[----:B------:R-:W-:Y:S02]  /*2110*/  FADD R11, R10, R11 ;  /* 0x0000000b0a0b7221 */ /* 0x000fe40000000000 */
[----:B------:R-:W-:Y:S02]  /*2120*/  FADD R14, R4, R7 ;  /* 0x00000007040e7221 */ /* 0x000fe40000000000 */
[----:B------:R-:W2:Y:S01]  /*2130*/  LDL.128 R4, [R1+0x3a0] ;  /* 0x0003a00001047983 */ /* 0x000ea20000100c00 */
[----:B------:R-:W-:-:S03]  /*2140*/  FADD R17, R8, R11 ;  /* 0x0000000b08117221 */ /* 0x000fc60000000000 */
[----:B------:R-:W3:Y:S01]  /*2150*/  LDL.128 R8, [R1+0x3b0] ;  /* 0x0003b00001087983 */ /* 0x000ee20000100c00 */
[----:B------:R-:W-:Y:S01]  /*2160*/  FADD R14, R14, R17 ;  /* 0x000000110e0e7221 */ /* 0x000fe20000000000 */
[----:B--2---:R-:W-:Y:S01]  /*2170*/  FADD R4, R4, R5 ;  /* 0x0000000504047221 */ /* 0x004fe20000000000 */
[----:B------:R-:W-:Y:S01]  /*2180*/  FADD R7, R6, R7 ;  /* 0x0000000706077221 */ /* 0x000fe20000000000 */
[----:B---3--:R-:W-:Y:S01]  /*2190*/  FADD R8, R8, R9 ;  /* 0x0000000908087221 */ /* 0x008fe20000000000 */
[----:B------:R-:W-:Y:S02]  /*21a0*/  FADD R11, R10, R11 ;  /* 0x0000000b0a0b7221 */ /* 0x000fe40000000000 */
[----:B------:R-:W-:Y:S02]  /*21b0*/  FADD R4, R4, R7 ;  /* 0x0000000704047221 */ /* 0x000fe40000000000 */
[----:B------:R-:W-:-:S04]  /*21c0*/  FADD R11, R8, R11 ;  /* 0x0000000b080b7221 */ /* 0x000fc80000000000 */
[----:B------:R-:W-:Y:S02]  /*21d0*/  FADD R17, R4, R11 ;  /* 0x0000000b04117221 */ /* 0x000fe40000000000 */
[----:B------:R-:W2:Y:S04]  /*21e0*/  LDL.128 R4, [R1+0x3c0] ;  /* 0x0003c00001047983 */ /* 0x000ea80000100c00 */
[----:B------:R-:W3:Y:S01]  /*21f0*/  LDL.128 R8, [R1+0x3d0] ;  /* 0x0003d00001087983 */ /* 0x000ee20000100c00 */
[----:B------:R-:W-:Y:S01]  /*2200*/  FADD R14, R14, R17 ;  /* 0x000000110e0e7221 */ /* 0x000fe20000000000 */
[----:B--2---:R-:W-:Y:S01]  /*2210*/  FADD R4, R4, R5 ;  /* 0x0000000504047221 */ /* 0x004fe20000000000 */
[----:B------:R-:W-:Y:S01]  /*2220*/  FADD R7, R6, R7 ;  /* 0x0000000706077221 */ /* 0x000fe20000000000 */
[----:B---3--:R-:W-:-:S03]  /*2230*/  FADD R8, R8, R9 ;  /* 0x0000000908087221 */ /* 0x008fc60000000000 */
[----:B------:R-:W-:Y:S01]  /*2240*/  FADD R17, R4, R7 ;  /* 0x0000000704117221 */ /* 0x000fe20000000000 */
[----:B------:R-:W-:Y:S01]  /*2250*/  FADD R11, R10, R11 ;  /* 0x0000000b0a0b7221 */ /* 0x000fe20000000000 */
[----:B------:R-:W2:Y:S03]  /*2260*/  LDL.128 R4, [R1+0x3e0] ;  /* 0x0003e00001047983 */ /* 0x000ea60000100c00 */
[----:B------:R-:W-:-:S04]  /*2270*/  FADD R8, R8, R11 ;  /* 0x0000000b08087221 */ /* 0x000fc80000000000 */
[----:B------:R-:W-:Y:S02]  /*2280*/  FADD R17, R17, R8 ;  /* 0x0000000811117221 */ /* 0x000fe40000000000 */
[----:B------:R-:W3:Y:S01]  /*2290*/  LDL.128 R8, [R1+0x3f0] ;  /* 0x0003f00001087983 */ /* 0x000ee20000100c00 */
        /* <DEDUP_REMOVED lines=9> */
[----:B------:R-:W-:-:S03]  /*2330*/  FADD R13, R18, R13 ;  /* 0x0000000d120d7221 */ /* 0x000fc60000000000 */
[----:B------:R-:W-:Y:S01]  /*2340*/  FADD R0, R0, R23 ;  /* 0x0000001700007221 */ /* 0x000fe20000000000 */
[----:B------:R-:W-:Y:S04]  /*2350*/  STL [R1+0x110], R34 ;  /* 0x0001102201007387 */ /* 0x000fe80000100800 */
[----:B------:R-:W-:Y:S04]  /*2360*/  STL [R1+0x118], R35 ;  /* 0x0001182301007387 */ /* 0x000fe80000100800 */
[----:B------:R-:W-:Y:S04]  /*2370*/  STL [R1+0x178], R33 ;  /* 0x0001782101007387 */ /* 0x000fe80000100800 */
[----:B------:R-:W-:Y:S04]  /*2380*/  STL [R1+0x188], R26 ;  /* 0x0001881a01007387 */ /* 0x000fe80000100800 */
[----:B------:R-:W-:Y:S04]  /*2390*/  STL [R1+0x190], R28 ;  /* 0x0001901c01007387 */ /* 0x000fe80000100800 */
[----:B------:R-:W-:Y:S04]  /*23a0*/  STL [R1+0x198], R29 ;  /* 0x0001981d01007387 */ /* 0x000fe80000100800 */
[----:B------:R-:W-:Y:S04]  /*23b0*/  STL [R1+0x1a0], R30 ;  /* 0x0001a01e01007387 */ /* 0x000fe80000100800 */
[----:B------:R-:W-:Y:S01]  /*23c0*/  STL [R1+0x1a8], R20 ;  /* 0x0001a81401007387 */ /* 0x000fe20000100800 */
[----:B--2---:R-:W-:Y:S01]  /*23d0*/  FADD R7, R6, R7 ;  /* 0x0000000706077221 */ /* 0x004fe20000000000 */
[----:B------:R-:W-:-:S04]  /*23e0*/  FADD R4, R4, R5 ;  /* 0x0000000504047221 */ /* 0x000fc80000000000 */
[----:B------:R-:W-:Y:S02]  /*23f0*/  FADD R6, R4, R7 ;  /* 0x0000000704067221 */ /* 0x000fe40000000000 */
[----:B------:R-:W0:Y:S01]  /*2400*/  S2R R7, SR_TID.X ;  /* 0x0000000000077919 */ /* 0x000e220000002100 */
[----:B------:R-:W0:Y:S01]  /*2410*/  LDC.64 R4, c[0x0][0x388] ;  /* 0x0000e200ff047b82 */ /* 0x000e220000000a00 */
[----:B---3--:R-:W-:Y:S01]  /*2420*/  FADD R8, R8, R9 ;  /* 0x0000000908087221 */ /* 0x008fe20000000000 */
        /* <DEDUP_REMOVED lines=8> */
[----:B0-----:R-:W-:-:S05]  /*24b0*/  IMAD.WIDE.U32 R4, R7, 0x4, R4 ;  /* 0x0000000407047825 */ /* 0x001fca00078e0004 */
[----:B------:R-:W-:Y:S01]  /*24c0*/  STG.E desc[UR6][R4.64], R0 ;  /* 0x0000000004007986 */ /* 0x000fe2000c101906 */
[----:B------:R-:W-:Y:S05]  /*24d0*/  EXIT ;  /* 0x000000000000794d */ /* 0x000fea0003800000 */
.L_x_9:
        /* <DEDUP_REMOVED lines=10> */
.L_x_21:


//--------------------- .text._Z19reduce_rows_par_256ILi4ELi16384EEvPfS0_ --------------------------
	.section	.text._Z19reduce_rows_par_256ILi4ELi16384EEvPfS0_,"ax",@progbits
	.align	128
        .global         _Z19reduce_rows_par_256ILi4ELi16384EEvPfS0_
        .type           _Z19reduce_rows_par_256ILi4ELi16384EEvPfS0_,@function
        .size           _Z19reduce_rows_par_256ILi4ELi16384EEvPfS0_,(.L_x_22 - _Z19reduce_rows_par_256ILi4ELi16384EEvPfS0_)
        .other          _Z19reduce_rows_par_256ILi4ELi16384EEvPfS0_,@"STO_CUDA_ENTRY STV_DEFAULT"
_Z19reduce_rows_par_256ILi4ELi16384EEvPfS0_:
.text._Z19reduce_rows_par_256ILi4ELi16384EEvPfS0_:
[----:B------:R-:W-:Y:S01]  /*0000*/  LDC R1, c[0x0][0x37c] ;  /* 0x0000df00ff017b82 */ /* 0x000fe20000000800 */
[----:B------:R-:W0:Y:S07]  /*0010*/  S2R R0, SR_CTAID.X ;  /* 0x0000000000007919 */ /* 0x000e2e0000002500 */
[----:B------:R-:W1:Y:S01]  /*0020*/  LDC.64 R2, c[0x0][0x380] ;  /* 0x0000e000ff027b82 */ /* 0x000e620000000a00 */
[----:B------:R-:W2:Y:S01]  /*0030*/  LDCU.64 UR6, c[0x0][0x358] ;  /* 0x00006b00ff0677ac */ /* 0x000ea20008000a00 */
[----:B------:R-:W0:Y:S02]  /*0040*/  S2R R5, SR_TID.X ;  /* 0x0000000000057919 */ /* 0x000e240000002100 */
[----:B0-----:R-:W-:-:S04]  /*0050*/  LEA R7, R0, R5, 0x8 ;  /* 0x0000000500077211 */ /* 0x001fc800078e40ff */
[----:B------:R-:W-:-:S05]  /*0060*/  SHF.L.U32 R7, R7, 0x6, RZ ;  /* 0x0000000607077819 */ /* 0x000fca00000006ff */
[----:B-1----:R-:W-:-:S05]  /*0070*/  IMAD.WIDE.U32 R2, R7, 0x4, R2 ;  /* 0x0000000407027825 */ /* 0x002fca00078e0002 */
[----:B--2---:R-:W2:Y:S04]  /*0080*/  LDG.E R4, desc[UR6][R2.64] ;  /* 0x0000000602047981 */ /* 0x004ea8000c1e1900 */
        /* <DEDUP_REMOVED lines=21> */
[----:B--2---:R-:W-:-:S04]  /*01e0*/  FADD R4, RZ, R4 ;  /* 0x00000004ff047221 */ /* 0x004fc80000000000 */
[----:B---3--:R-:W-:Y:S02]  /*01f0*/  FADD R4, R4, R25 ;  /* 0x0000001904047221 */ /* 0x008fe40000000000 */
[----:B------:R-:W2:Y:S02]  /*0200*/  LDG.E R25, desc[UR6][R2.64+0x58] ;  /* 0x0000580602197981 */ /* 0x000ea4000c1e1900 */
[----:B----4-:R-:W-:Y:S02]  /*0210*/  FADD R27, R4, R27 ;  /* 0x0000001b041b7221 */ /* 0x010fe40000000000 */
[----:B------:R-:W3:Y:S02]  /*0220*/  LDG.E R4, desc[UR6][R2.64+0x5c] ;  /* 0x00005c0602047981 */ /* 0x000ee4000c1e1900 */
[----:B-----5:R-:W-:Y:S02]  /*0230*/  FADD R26, R27, R6 ;  /* 0x000000061b1a7221 */ /* 0x020fe40000000000 */
[----:B------:R-:W4:Y:S02]  /*0240*/  LDG.E R6, desc[UR6][R2.64+0x60] ;  /* 0x0000600602067981 */ /* 0x000f24000c1e1900 */
[----:B------:R-:W-:-:S02]  /*0250*/  FADD R27, R26, R7 ;  /* 0x000000071a1b7221 */ /* 0x000fc40000000000 */
[----:B------:R-:W5:Y:S02]  /*0260*/  LDG.E R7, desc[UR6][R2.64+0x64] ;  /* 0x0000640602077981 */ /* 0x000f64000c1e1900 */
[----:B------:R-:W-:Y:S02]  /*0270*/  FADD R26, R27, R8 ;  /* 0x000000081b1a7221 */ /* 0x000fe40000000000 */
[----:B------:R-:W5:Y:S02]  /*0280*/  LDG.E R8, desc[UR6][R2.64+0x68] ;  /* 0x0000680602087981 */ /* 0x000f64000c1e1900 */
[----:B------:R-:W-:Y:S02]  /*0290*/  FADD R27, R26, R9 ;  /* 0x000000091a1b7221 */ /* 0x000fe40000000000 */
[----:B------:R-:W5:Y:S02]  /*02a0*/  LDG.E R9, desc[UR6][R2.64+0x6c] ;  /* 0x00006c0602097981 */ /* 0x000f64000c1e1900 */
        /* <DEDUP_REMOVED lines=30> */
[----:B--2---:R-:W-:-:S02]  /*0490*/  FADD R27, R26, R25 ;  /* 0x000000191a1b7221 */ /* 0x004fc40000000000 */
[----:B------:R-:W2:Y:S02]  /*04a0*/  LDG.E R25, desc[UR6][R2.64+0xac] ;  /* 0x0000ac0602197981 */ /* 0x000ea4000c1e1900 */
[----:B---3--:R-:W-:Y:S02]  /*04b0*/  FADD R27, R27, R4 ;  /* 0x000000041b1b7221 */ /* 0x008fe40000000000 */
[----:B------:R-:W3:Y:S02]  /*04c0*/  LDG.E R4, desc[UR6][R2.64+0xb0] ;  /* 0x0000b00602047981 */ /* 0x000ee4000c1e1900 */
[----:B----4-:R-:W-:Y:S02]  /*04d0*/  FADD R26, R27, R6 ;  /* 0x000000061b1a7221 */ /* 0x010fe40000000000 */
[----:B------:R-:W4:Y:S02]  /*04e0*/  LDG.E R6, desc[UR6][R2.64+0xb4] ;  /* 0x0000b40602067981 */ /* 0x000f24000c1e1900 */
[----:B-----5:R-:W-:-:S02]  /*04f0*/  FADD R27, R26, R7 ;  /* 0x000000071a1b7221 */ /* 0x020fc40000000000 */
        /* <DEDUP_REMOVED lines=32> */
[----:B------:R-:W5:Y:S04]  /*0700*/  LDG.E R23, desc[UR6][R2.64+0xf8] ;  /* 0x0000f80602177981 */ /* 0x000f68000c1e1900 */
[----:B------:R0:W5:Y:S01]  /*0710*/  LDG.E R26, desc[UR6][R2.64+0xfc] ;  /* 0x0000fc06021a7981 */ /* 0x000162000c1e1900 */
[----:B------:R-:W-:Y:S01]  /*0720*/  FADD R24, R27, R24 ;  /* 0x000000181b187221 */ /* 0x000fe20000000000 */
[----:B------:R-:W1:Y:S01]  /*0730*/  S2UR UR5, SR_CgaCtaId ;  /* 0x00000000000579c3 */ /* 0x000e620000008800 */
[----:B------:R-:W-:Y:S01]  /*0740*/  UMOV UR4, 0x400 ;  /* 0x0000040000047882 */ /* 0x000fe20000000000 */
[----:B0-----:R-:W-:-:S04]  /*0750*/  LOP3.LUT R2, R5, 0x1, RZ, 0xc0, !PT ;  /* 0x0000000105027812 */ /* 0x001fc800078ec0ff */
[----:B------:R-:W-:Y:S01]  /*0760*/  ISETP.NE.U32.AND P0, PT, R2, 0x1, PT ;  /* 0x000000010200780c */ /* 0x000fe20003f05070 */
[----:B-1----:R-:W-:-:S06]  /*0770*/  ULEA UR4, UR5, UR4, 0x18 ;  /* 0x0000000405047291 */ /* 0x002fcc000f8ec0ff */
[C---:B------:R-:W-:Y:S02]  /*0780*/  LEA R2, R5.reuse, UR4, 0x2 ;  /* 0x0000000405027c11 */ /* 0x040fe4000f8e10ff */
[----:B------:R-:W-:Y:S01]  /*0790*/  LOP3.LUT P1, RZ, R5, 0x3, RZ, 0xc0, !PT ;  /* 0x0000000305ff7812 */ /* 0x000fe2000782c0ff */
        /* <DEDUP_REMOVED lines=21> */
[----:B------:R-:W-:Y:S01]  /*08f0*/  STS [R2], R23 ;  /* 0x0000001702007388 */ /* 0x000fe20000000800 */
[----:B------:R-:W-:Y:S06]  /*0900*/  BAR.SYNC.DEFER_BLOCKING 0x0 ;  /* 0x0000000000007b1d */ /* 0x000fec0000010000 */
[----:B------:R-:W-:Y:S04]  /*0910*/  @P0 LDS R3, [R2+0x4] ;  /* 0x0000040002030984 */ /* 0x000fe80000000800 */
[----:B------:R-:W0:Y:S02]  /*0920*/  @P0 LDS R4, [R2] ;  /* 0x0000000002040984 */ /* 0x000e240000000800 */
[----:B0-----:R-:W-:-:S05]  /*0930*/  @P0 FADD R3, R3, R4 ;  /* 0x0000000403030221 */ /* 0x001fca0000000000 */
[----:B------:R-:W-:Y:S01]  /*0940*/  @P0 STS [R2], R3 ;  /* 0x0000000302000388 */ /* 0x000fe20000000800 */
[----:B------:R-:W-:Y:S06]  /*0950*/  BAR.SYNC.DEFER_BLOCKING 0x0 ;  /* 0x0000000000007b1d */ /* 0x000fec0000010000 */
[----:B------:R-:W-:Y:S04]  /*0960*/  @!P1 LDS R4, [R2+0x8] ;  /* 0x0000080002049984 */ /* 0x000fe80000000800 */
[----:B------:R-:W0:Y:S01]  /*0970*/  @!P1 LDS R7, [R2] ;  /* 0x0000000002079984 */ /* 0x000e220000000800 */
[----:B------:R-:W-:Y:S01]  /*0980*/  LOP3.LUT P0, RZ, R5, 0x7, RZ, 0xc0, !PT ;  /* 0x0000000705ff7812 */ /* 0x000fe2000780c0ff */
[----:B0-----:R-:W-:-:S05]  /*0990*/  @!P1 FADD R7, R4, R7 ;  /* 0x0000000704079221 */ /* 0x001fca0000000000 */
[----:B------:R-:W-:Y:S01]  /*09a0*/  @!P1 STS [R2], R7 ;  /* 0x0000000702009388 */ /* 0x000fe20000000800 */
        /* <DEDUP_REMOVED lines=33> */
[----:B------:R-:W-:Y:S01]  /*0bc0*/  ISETP.NE.AND P0, PT, R5, RZ, PT ;  /* 0x000000ff0500720c */ /* 0x000fe20003f05270 */
        /* <DEDUP_REMOVED lines=9> */
.L_x_10:
        /* <DEDUP_REMOVED lines=10> */
.L_x_22:


//--------------------- .text._Z18reduce_rows_par_64ILi4ELi16384EEvPfS0_ --------------------------
	.section	.text._Z18reduce_rows_par_64ILi4ELi16384EEvPfS0_,"ax",@progbits
	.align	128
        .global         _Z18reduce_rows_par_64ILi4ELi16384EEvPfS0_
        .type           _Z18reduce_rows_par_64ILi4ELi16384EEvPfS0_,@function
        .size           _Z18reduce_rows_par_64ILi4ELi16384EEvPfS0_,(.L_x_23 - _Z18reduce_rows_par_64ILi4ELi16384EEvPfS0_)
        .other          _Z18reduce_rows_par_64ILi4ELi16384EEvPfS0_,@"STO_CUDA_ENTRY STV_DEFAULT"
_Z18reduce_rows_par_64ILi4ELi16384EEvPfS0_:
.text._Z18reduce_rows_par_64ILi4ELi16384EEvPfS0_:
[----:B------:R-:W-:Y:S01]  /*0000*/  LDC R1, c[0x0][0x37c] ;  /* 0x0000df00ff017b82 */ /* 0x000fe20000000800 */
[----:B------:R-:W0:Y:S01]  /*0010*/  S2R R4, SR_TID.X ;  /* 0x0000000000047919 */ /* 0x000e220000002100 */
[----:B------:R-:W1:Y:S01]  /*0020*/  LDCU.64 UR4, c[0x0][0x380] ;  /* 0x00007000ff0477ac */ /* 0x000e620008000a00 */
[----:B------:R-:W-:Y:S01]  /*0030*/  HFMA2 R9, -RZ, RZ, 0, 0 ;  /* 0x00000000ff097431 */ /* 0x000fe200000001ff */
[----:B------:R-:W2:Y:S01]  /*0040*/  S2R R0, SR_CTAID.X ;  /* 0x0000000000007919 */ /* 0x000ea20000002500 */
[----:B------:R-:W3:Y:S01]  /*0050*/  LDCU.64 UR6, c[0x0][0x358] ;  /* 0x00006b00ff0677ac */ /* 0x000ee20008000a00 */
[----:B0-----:R-:W-:-:S04]  /*0060*/  IMAD.WIDE.U32 R2, R4, 0x400, RZ ;  /* 0x0000040004027825 */ /* 0x001fc800078e00ff */
[----:B--2---:R-:W-:-:S03]  /*0070*/  IMAD.WIDE.U32 R2, R0, 0x10000, R2 ;  /* 0x0001000000027825 */ /* 0x004fc600078e0002 */
[----:B-1----:R-:W-:Y:S01]  /*0080*/  IADD3 R2, P0, PT, R2, UR4, RZ ;  /* 0x0000000402027c10 */ /* 0x002fe2000ff1e0ff */
[----:B------:R-:W-:-:S03]  /*0090*/  UMOV UR4, URZ ;  /* 0x000000ff00047c82 */ /* 0x000fc60008000000 */
[----:B------:R-:W-:-:S04]  /*00a0*/  IADD3 R2, P1, PT, R2, 0x40, RZ ;  /* 0x0000004002027810 */ /* 0x000fc80007f3e0ff */
[----:B---3--:R-:W-:-:S09]  /*00b0*/  IADD3.X R3, PT, PT, RZ, UR5, R3, P1, P0 ;  /* 0x00000005ff037c10 */ /* 0x008fd20008fe0403 */
.L_x_11:
        /* <DEDUP_REMOVED lines=46> */
[----:B------:R-:W-:-:S04]  /*03a0*/  FADD R19, R6, R19 ;  /* 0x0000001306137221 */ /* 0x000fc80000000000 */
[----:B------:R-:W-:Y:S01]  /*03b0*/  FADD R18, R19, R18 ;  /* 0x0000001213127221 */ /* 0x000fe20000000000 */
[----:B0-----:R-:W-:-:S03]  /*03c0*/  IADD3 R2, P0, PT, R2, 0x80, RZ ;  /* 0x0000008002027810 */ /* 0x001fc60007f1e0ff */
[----:B------:R-:W-:Y:S01]  /*03d0*/  FADD R17, R18, R17 ;  /* 0x0000001112117221 */ /* 0x000fe20000000000 */
[----:B------:R-:W-:-:S03]  /*03e0*/  IADD3.X R3, PT, PT, RZ, R3, RZ, P0, !PT ;  /* 0x00000003ff037210 */ /* 0x000fc600007fe4ff */
[----:B------:R-:W-:-:S04]  /*03f0*/  FADD R16, R17, R16 ;  /* 0x0000001011107221 */ /* 0x000fc80000000000 */
[----:B------:R-:W-:-:S04]  /*0400*/  FADD R15, R16, R15 ;  /* 0x0000000f100f7221 */ /* 0x000fc80000000000 */
[----:B------:R-:W-:-:S04]  /*0410*/  FADD R14, R15, R14 ;  /* 0x0000000e0f0e7221 */ /* 0x000fc80000000000 */
[----:B------:R-:W-:-:S04]  /*0420*/  FADD R13, R14, R13 ;  /* 0x0000000d0e0d7221 */ /* 0x000fc80000000000 */
[----:B------:R-:W-:-:S04]  /*0430*/  FADD R12, R13, R12 ;  /* 0x0000000c0d0c7221 */ /* 0x000fc80000000000 */
[----:B------:R-:W-:-:S04]  /*0440*/  FADD R11, R12, R11 ;  /* 0x0000000b0c0b7221 */ /* 0x000fc80000000000 */
        /* <DEDUP_REMOVED lines=14> */
[----:B------:R-:W-:Y:S01]  /*0530*/  ISETP.NE.AND P0, PT, R4, RZ, PT ;  /* 0x000000ff0400720c */ /* 0x000fe20003f05270 */
[----:B0-----:R-:W-:-:S06]  /*0540*/  ULEA UR4, UR5, UR4, 0x18 ;  /* 0x0000000405047291 */ /* 0x001fcc000f8ec0ff */
[----:B------:R-:W-:-:S05]  /*0550*/  LEA R4, R4, UR4, 0x2 ;  /* 0x0000000404047c11 */ /* 0x000fca000f8e10ff */
[----:B------:R0:W-:Y:S01]  /*0560*/  STS [R4], R9 ;  /* 0x0000000904007388 */ /* 0x0001e20000000800 */
[----:B------:R-:W-:Y:S06]  /*0570*/  BAR.SYNC.DEFER_BLOCKING 0x0 ;  /* 0x0000000000007b1d */ /* 0x000fec0000010000 */
[----:B------:R-:W-:Y:S05]  /*0580*/  @P0 EXIT ;  /* 0x000000000000094d */ /* 0x000fea0003800000 */
[----:B0-----:R-:W0:Y:S01]  /*0590*/  LDS.128 R4, [UR4] ;  /* 0x00000004ff047984 */ /* 0x001e220008000c00 */
[----:B------:R-:W1:Y:S03]  /*05a0*/  LDC.64 R2, c[0x0][0x388] ;  /* 0x0000e200ff027b82 */ /* 0x000e660000000a00 */
[----:B------:R-:W2:Y:S04]  /*05b0*/  LDS.128 R8, [UR4+0x10] ;  /* 0x00001004ff087984 */ /* 0x000ea80008000c00 */
[----:B------:R-:W3:Y:S04]  /*05c0*/  LDS.128 R16, [UR4+0x20] ;  /* 0x00002004ff107984 */ /* 0x000ee80008000c00 */
[----:B------:R-:W4:Y:S01]  /*05d0*/  LDS.128 R12, [UR4+0x30] ;  /* 0x00003004ff0c7984 */ /* 0x000f220008000c00 */
[----:B-1----:R-:W-:-:S04]  /*05e0*/  IMAD.WIDE.U32 R2, R0, 0x4, R2 ;  /* 0x0000000400027825 */ /* 0x002fc800078e0002 */
[----:B0-----:R-:W-:-:S04]  /*05f0*/  FADD R4, RZ, R4 ;  /* 0x00000004ff047221 */ /* 0x001fc80000000000 */
[----:B------:R-:W-:-:S04]  /*0600*/  FADD R5, R4, R5 ;  /* 0x0000000504057221 */ /* 0x000fc80000000000 */
[----:B------:R-:W-:-:S04]  /*0610*/  FADD R6, R5, R6 ;  /* 0x0000000605067221 */ /* 0x000fc80000000000 */
[----:B------:R-:W-:-:S04]  /*0620*/  FADD R7, R6, R7 ;  /* 0x0000000706077221 */ /* 0x000fc80000000000 */
[----:B--2---:R-:W-:Y:S02]  /*0630*/  FADD R8, R7, R8 ;  /* 0x0000000807087221 */ /* 0x004fe40000000000 */
[----:B------:R-:W0:Y:S02]  /*0640*/  LDS.128 R4, [UR4+0x40] ;  /* 0x00004004ff047984 */ /* 0x000e240008000c00 */
[----:B------:R-:W-:-:S04]  /*0650*/  FADD R9, R8, R9 ;  /* 0x0000000908097221 */ /* 0x000fc80000000000 */
[----:B------:R-:W-:-:S04]  /*0660*/  FADD R10, R9, R10 ;  /* 0x0000000a090a7221 */ /* 0x000fc80000000000 */
[----:B------:R-:W-:-:S04]  /*0670*/  FADD R11, R10, R11 ;  /* 0x0000000b0a0b7221 */ /* 0x000fc80000000000 */
[----:B---3--:R-:W-:Y:S02]  /*0680*/  FADD R16, R11, R16 ;  /* 0x000000100b107221 */ /* 0x008fe40000000000 */
[----:B------:R-:W1:Y:S02]  /*0690*/  LDS.128 R8, [UR4+0x50] ;  /* 0x00005004ff087984 */ /* 0x000e640008000c00 */
[----:B------:R-:W-:-:S04]  /*06a0*/  FADD R17, R16, R17 ;  /* 0x0000001110117221 */ /* 0x000fc80000000000 */
[----:B------:R-:W-:-:S04]  /*06b0*/  FADD R18, R17, R18 ;  /* 0x0000001211127221 */ /* 0x000fc80000000000 */
[----:B------:R-:W-:-:S04]  /*06c0*/  FADD R19, R18, R19 ;  /* 0x0000001312137221 */ /* 0x000fc80000000000 */
[----:B----4-:R-:W-:Y:S02]  /*06d0*/  FADD R12, R19, R12 ;  /* 0x0000000c130c7221 */ /* 0x010fe40000000000 */
[----:B------:R-:W2:Y:S02]  /*06e0*/  LDS.128 R16, [UR4+0x60] ;  /* 0x00006004ff107984 */ /* 0x000ea40008000c00 */
[----:B------:R-:W-:-:S04]  /*06f0*/  FADD R13, R12, R13 ;  /* 0x0000000d0c0d7221 */ /* 0x000fc80000000000 */
[----:B------:R-:W-:-:S04]  /*0700*/  FADD R14, R13, R14 ;  /* 0x0000000e0d0e7221 */ /* 0x000fc80000000000 */
[----:B------:R-:W-:-:S04]  /*0710*/  FADD R15, R14, R15 ;  /* 0x0000000f0e0f7221 */ /* 0x000fc80000000000 */
[----:B0-----:R-:W-:Y:S02]  /*0720*/  FADD R4, R15, R4 ;  /* 0x000000040f047221 */ /* 0x001fe40000000000 */
[----:B------:R-:W0:Y:S02]  /*0730*/  LDS.128 R12, [UR4+0x70] ;  /* 0x00007004ff0c7984 */ /* 0x000e240008000c00 */
[----:B------:R-:W-:-:S04]  /*0740*/  FADD R5, R4, R5 ;  /* 0x0000000504057221 */ /* 0x000fc80000000000 */
[----:B------:R-:W-:-:S04]  /*0750*/  FADD R6, R5, R6 ;  /* 0x0000000605067221 */ /* 0x000fc80000000000 */
[----:B------:R-:W-:-:S04]  /*0760*/  FADD R7, R6, R7 ;  /* 0x0000000706077221 */ /* 0x000fc80000000000 */
[----:B-1----:R-:W-:Y:S02]  /*0770*/  FADD R8, R7, R8 ;  /* 0x0000000807087221 */ /* 0x002fe40000000000 */
[----:B------:R-:W1:Y:S02]  /*0780*/  LDS.128 R4, [UR4+0x80] ;  /* 0x00008004ff047984 */ /* 0x000e640008000c00 */
[----:B------:R-:W-:-:S04]  /*0790*/  FADD R9, R8, R9 ;  /* 0x0000000908097221 */ /* 0x000fc80000000000 */
[----:B------:R-:W-:-:S04]  /*07a0*/  FADD R10, R9, R10 ;  /* 0x0000000a090a7221 */ /* 0x000fc80000000000 */
[----:B------:R-:W-:-:S04]  /*07b0*/  FADD R11, R10, R11 ;  /* 0x0000000b0a0b7221 */ /* 0x000fc80000000000 */
[----:B--2---:R-:W-:Y:S02]  /*07c0*/  FADD R16, R11, R16 ;  /* 0x000000100b107221 */ /* 0x004fe40000000000 */
        /* <DEDUP_REMOVED lines=34> */
[----:B0-----:R-:W-:-:S04]  /*09f0*/  FADD R8, R7, R8 ;  /* 0x0000000807087221 */ /* 0x001fc80000000000 */
[----:B------:R-:W-:-:S04]  /*0a00*/  FADD R9, R8, R9 ;  /* 0x0000000908097221 */ /* 0x000fc80000000000 */
[----:B------:R-:W-:-:S04]  /*0a10*/  FADD R10, R9, R10 ;  /* 0x0000000a090a7221 */ /* 0x000fc80000000000 */
[----:B------:R-:W-:-:S04]  /*0a20*/  FADD R11, R10, R11 ;  /* 0x0000000b0a0b7221 */ /* 0x000fc80000000000 */
[----:B-1----:R-:W-:-:S04]  /*0a30*/  FADD R16, R11, R16 ;  /* 0x000000100b107221 */ /* 0x002fc80000000000 */
[----:B------:R-:W-:-:S04]  /*0a40*/  FADD R17, R16, R17 ;  /* 0x0000001110117221 */ /* 0x000fc80000000000 */
[----:B------:R-:W-:-:S04]  /*0a50*/  FADD R18, R17, R18 ;  /* 0x0000001211127221 */ /* 0x000fc80000000000 */
[----:B------:R-:W-:-:S04]  /*0a60*/  FADD R19, R18, R19 ;  /* 0x0000001312137221 */ /* 0x000fc80000000000 */
[----:B--2---:R-:W-:-:S04]  /*0a70*/  FADD R12, R19, R12 ;  /* 0x0000000c130c7221 */ /* 0x004fc80000000000 */
[----:B------:R-:W-:-:S04]  /*0a80*/  FADD R13, R12, R13 ;  /* 0x0000000d0c0d7221 */ /* 0x000fc80000000000 */
[----:B------:R-:W-:-:S04]  /*0a90*/  FADD R14, R13, R14 ;  /* 0x0000000e0d0e7221 */ /* 0x000fc80000000000 */
[----:B------:R-:W-:-:S05]  /*0aa0*/  FADD R15, R14, R15 ;  /* 0x0000000f0e0f7221 */ /* 0x000fca0000000000 */
[----:B------:R-:W-:Y:S01]  /*0ab0*/  STG.E desc[UR6][R2.64], R15 ;  /* 0x0000000f02007986 */ /* 0x000fe2000c101906 */
[----:B------:R-:W-:Y:S05]  /*0ac0*/  EXIT ;  /* 0x000000000000794d */ /* 0x000fea0003800000 */
.L_x_12:
        /* <DEDUP_REMOVED lines=11> */
.L_x_23:


//--------------------- .text._Z18reduce_rows_par_16ILi4ELi16384EEvPfS0_ --------------------------
	.section	.text._Z18reduce_rows_par_16ILi4ELi16384EEvPfS0_,"ax",@progbits
	.align	128
        .global         _Z18reduce_rows_par_16ILi4ELi16384EEvPfS0_
        .type           _Z18reduce_rows_par_16ILi4ELi16384EEvPfS0_,@function
        .size           _Z18reduce_rows_par_16ILi4ELi16384EEvPfS0_,(.L_x_24 - _Z18reduce_rows_par_16ILi4ELi16384EEvPfS0_)
        .other          _Z18reduce_rows_par_16ILi4ELi16384EEvPfS0_,@"STO_CUDA_ENTRY STV_DEFAULT"
_Z18reduce_rows_par_16ILi4ELi16384EEvPfS0_:
.text._Z18reduce_rows_par_16ILi4ELi16384EEvPfS0_:
        /* <DEDUP_REMOVED lines=12> */
.L_x_13:
        /* <DEDUP_REMOVED lines=77> */
[----:B------:R-:W1:Y:S01]  /*0590*/  LDS.128 R16, [UR4] ;  /* 0x00000004ff107984 */ /* 0x000e620008000c00 */
[----:B------:R-:W2:Y:S03]  /*05a0*/  LDC.64 R2, c[0x0][0x388] ;  /* 0x0000e200ff027b82 */ /* 0x000ea60000000a00 */
[----:B------:R-:W3:Y:S04]  /*05b0*/  LDS.128 R12, [UR4+0x10] ;  /* 0x00001004ff0c7984 */ /* 0x000ee80008000c00 */
[----:B0-----:R-:W0:Y:S04]  /*05c0*/  LDS.128 R8, [UR4+0x20] ;  /* 0x00002004ff087984 */ /* 0x001e280008000c00 */
[----:B------:R-:W4:Y:S01]  /*05d0*/  LDS.128 R4, [UR4+0x30] ;  /* 0x00003004ff047984 */ /* 0x000f220008000c00 */
[----:B--2---:R-:W-:-:S04]  /*05e0*/  IMAD.WIDE.U32 R2, R0, 0x4, R2 ;  /* 0x0000000400027825 */ /* 0x004fc800078e0002 */
[----:B-1----:R-:W-:-:S04]  /*05f0*/  FADD R16, RZ, R16 ;  /* 0x00000010ff107221 */ /* 0x002fc80000000000 */
[----:B------:R-:W-:-:S04]  /*0600*/  FADD R17, R16, R17 ;  /* 0x0000001110117221 */ /* 0x000fc80000000000 */
[----:B------:R-:W-:-:S04]  /*0610*/  FADD R18, R17, R18 ;  /* 0x0000001211127221 */ /* 0x000fc80000000000 */
[----:B------:R-:W-:-:S04]  /*0620*/  FADD R19, R18, R19 ;  /* 0x0000001312137221 */ /* 0x000fc80000000000 */
[----:B---3--:R-:W-:-:S04]  /*0630*/  FADD R12, R19, R12 ;  /* 0x0000000c130c7221 */ /* 0x008fc80000000000 */
[----:B------:R-:W-:-:S04]  /*0640*/  FADD R13, R12, R13 ;  /* 0x0000000d0c0d7221 */ /* 0x000fc80000000000 */
[----:B------:R-:W-:-:S04]  /*0650*/  FADD R14, R13, R14 ;  /* 0x0000000e0d0e7221 */ /* 0x000fc80000000000 */
[----:B------:R-:W-:-:S04]  /*0660*/  FADD R15, R14, R15 ;  /* 0x0000000f0e0f7221 */ /* 0x000fc80000000000 */
[----:B0-----:R-:W-:-:S04]  /*0670*/  FADD R8, R15, R8 ;  /* 0x000000080f087221 */ /* 0x001fc80000000000 */
[----:B------:R-:W-:-:S04]  /*0680*/  FADD R9, R8, R9 ;  /* 0x0000000908097221 */ /* 0x000fc80000000000 */
[----:B------:R-:W-:-:S04]  /*0690*/  FADD R10, R9, R10 ;  /* 0x0000000a090a7221 */ /* 0x000fc80000000000 */
[----:B------:R-:W-:-:S04]  /*06a0*/  FADD R11, R10, R11 ;  /* 0x0000000b0a0b7221 */ /* 0x000fc80000000000 */
[----:B----4-:R-:W-:-:S04]  /*06b0*/  FADD R4, R11, R4 ;  /* 0x000000040b047221 */ /* 0x010fc80000000000 */
[----:B------:R-:W-:-:S04]  /*06c0*/  FADD R5, R4, R5 ;  /* 0x0000000504057221 */ /* 0x000fc80000000000 */
[----:B------:R-:W-:-:S04]  /*06d0*/  FADD R6, R5, R6 ;  /* 0x0000000605067221 */ /* 0x000fc80000000000 */
[----:B------:R-:W-:-:S05]  /*06e0*/  FADD R7, R6, R7 ;  /* 0x0000000706077221 */ /* 0x000fca0000000000 */
[----:B------:R-:W-:Y:S01]  /*06f0*/  STG.E desc[UR6][R2.64], R7 ;  /* 0x0000000702007986 */ /* 0x000fe2000c101906 */
[----:B------:R-:W-:Y:S05]  /*0700*/  EXIT ;  /* 0x000000000000794d */ /* 0x000fea0003800000 */
.L_x_14:
        /* <DEDUP_REMOVED lines=15> */
.L_x_24:


//--------------------- .text._Z23reduce_rows_single_backILi4ELi16384EEvPfS0_ --------------------------
	.section	.text._Z23reduce_rows_single_backILi4ELi16384EEvPfS0_,"ax",@progbits
	.align	128
        .global         _Z23reduce_rows_single_backILi4ELi16384EEvPfS0_
        .type           _Z23reduce_rows_single_backILi4ELi16384EEvPfS0_,@function
        .size           _Z23reduce_rows_single_backILi4ELi16384EEvPfS0_,(.L_x_25 - _Z23reduce_rows_single_backILi4ELi16384EEvPfS0_)
        .other          _Z23reduce_rows_single_backILi4ELi16384EEvPfS0_,@"STO_CUDA_ENTRY STV_DEFAULT"
_Z23reduce_rows_single_backILi4ELi16384EEvPfS0_:
.text._Z23reduce_rows_single_backILi4ELi16384EEvPfS0_:
[----:B------:R-:W-:Y:S01]  /*0000*/  LDC R1, c[0x0][0x37c] ;  /* 0x0000df00ff017b82 */ /* 0x000fe20000000800 */
[----:B------:R-:W0:Y:S02]  /*0010*/  S2R R0, SR_TID.X ;  /* 0x0000000000007919 */ /* 0x000e240000002100 */
[----:B0-----:R-:W-:-:S13]  /*0020*/  ISETP.GT.U32.AND P0, PT, R0, 0x3, PT ;  /* 0x000000030000780c */ /* 0x001fda0003f04070 */
[----:B------:R-:W-:Y:S05]  /*0030*/  @P0 EXIT ;  /* 0x000000000000094d */ /* 0x000fea0003800000 */
[----:B------:R-:W0:Y:S01]  /*0040*/  LDC.64 R2, c[0x0][0x380] ;  /* 0x0000e000ff027b82 */ /* 0x000e220000000a00 */
[----:B------:R-:W-:Y:S01]  /*0050*/  HFMA2 R20, -RZ, RZ, 0, 0 ;  /* 0x00000000ff147431 */ /* 0x000fe200000001ff */
[----:B------:R-:W1:Y:S01]  /*0060*/  LDCU.64 UR6, c[0x0][0x358] ;  /* 0x00006b00ff0677ac */ /* 0x000e620008000a00 */
[----:B------:R-:W-:Y:S01]  /*0070*/  UMOV UR4, URZ ;  /* 0x000000ff00047c82 */ /* 0x000fe20008000000 */
[----:B0-----:R-:W-:-:S03]  /*0080*/  IMAD.WIDE.U32 R2, R0, 0x10000, R2 ;  /* 0x0001000000027825 */ /* 0x001fc600078e0002 */
[----:B------:R-:W-:-:S04]  /*0090*/  IADD3 R2, P0, PT, R2, 0xfffc, RZ ;  /* 0x0000fffc02027810 */ /* 0x000fc80007f1e0ff */
[----:B-1----:R-:W-:-:S09]  /*00a0*/  IADD3.X R3, PT, PT, RZ, R3, RZ, P0, !PT ;  /* 0x00000003ff037210 */ /* 0x002fd200007fe4ff */
.L_x_15:
        /* <DEDUP_REMOVED lines=42> */
[----:B------:R-:W-:Y:S01]  /*0350*/  UIADD3 UR4, UPT, UPT, UR4, -0x20, URZ ;  /* 0xffffffe004047890 */ /* 0x000fe2000fffe0ff */
[----:B------:R-:W-:-:S03]  /*0360*/  FADD R5, R26, R5 ;  /* 0x000000051a057221 */ /* 0x000fc60000000000 */
[----:B------:R-:W-:Y:S01]  /*0370*/  UISETP.NE.AND UP0, UPT, UR4, -0x4000, UPT ;  /* 0xffffc0000400788c */ /* 0x000fe2000bf05270 */
[----:B------:R-:W-:-:S04]  /*0380*/  FADD R18, R5, R18 ;  /* 0x0000001205127221 */ /* 0x000fc80000000000 */
[----:B------:R-:W-:Y:S01]  /*0390*/  FADD R17, R18, R17 ;  /* 0x0000001112117221 */ /* 0x000fe20000000000 */
[----:B0-----:R-:W-:-:S03]  /*03a0*/  IADD3 R2, P0, PT, R2, -0x80, RZ ;  /* 0xffffff8002027810 */ /* 0x001fc60007f1e0ff */
[----:B------:R-:W-:Y:S01]  /*03b0*/  FADD R16, R17, R16 ;  /* 0x0000001011107221 */ /* 0x000fe20000000000 */
[----:B------:R-:W-:-:S03]  /*03c0*/  IADD3.X R3, PT, PT, R3, -0x1, RZ, P0, !PT ;  /* 0xffffffff03037810 */ /* 0x000fc600007fe4ff */
        /* <DEDUP_REMOVED lines=17> */
[----:B------:R-:W-:Y:S01]  /*04e0*/  FADD R20, R7, R4 ;  /* 0x0000000407147221 */ /* 0x000fe20000000000 */
[----:B------:R-:W-:Y:S06]  /*04f0*/  BRA.U UP0, `(.L_x_15) ;  /* 0xfffffff900ec7547 */ /* 0x000fec000b83ffff */
[----:B------:R-:W0:Y:S02]  /*0500*/  LDC.64 R2, c[0x0][0x388] ;  /* 0x0000e200ff027b82 */ /* 0x000e240000000a00 */
[----:B0-----:R-:W-:-:S05]  /*0510*/  IMAD.WIDE.U32 R2, R0, 0x4, R2 ;  /* 0x0000000400027825 */ /* 0x001fca00078e0002 */
[----:B------:R-:W-:Y:S01]  /*0520*/  STG.E desc[UR6][R2.64], R20 ;  /* 0x0000001402007986 */ /* 0x000fe2000c101906 */
[----:B------:R-:W-:Y:S05]  /*0530*/  EXIT ;  /* 0x000000000000794d */ /* 0x000fea0003800000 */
.L_x_16:
        /* <DEDUP_REMOVED lines=12> */
.L_x_25:


//--------------------- .text._Z22reduce_rows_single_forILi4ELi16384EEvPfS0_ --------------------------
	.section	.text._Z22reduce_rows_single_forILi4ELi16384EEvPfS0_,"ax",@progbits
	.align	128
        .global         _Z22reduce_rows_single_forILi4ELi16384EEvPfS0_
        .type           _Z22reduce_rows_single_forILi4ELi16384EEvPfS0_,@function
        .size           _Z22reduce_rows_single_forILi4ELi16384EEvPfS0_,(.L_x_26 - _Z22reduce_rows_single_forILi4ELi16384EEvPfS0_)
        .other          _Z22reduce_rows_single_forILi4ELi16384EEvPfS0_,@"STO_CUDA_ENTRY STV_DEFAULT"
_Z22reduce_rows_single_forILi4ELi16384EEvPfS0_:
.text._Z22reduce_rows_single_forILi4ELi16384EEvPfS0_:
        /* <DEDUP_REMOVED lines=11> */
.L_x_17:
        /* <DEDUP_REMOVED lines=73> */
.L_x_18:
        /* <DEDUP_REMOVED lines=12> */
.L_x_26:


//--------------------- .nv.shared._Z25reduce_rows_par_64_determILi4ELi16384EEvPfS0_ --------------------------
	.section	.nv.shared._Z25reduce_rows_par_64_determILi4ELi16384EEvPfS0_,"aw",@nobits
	.sectionflags	@""
	.align	4
.nv.shared._Z25reduce_rows_par_64_determILi4ELi16384EEvPfS0_:
	.zero		1280


//--------------------- .nv.shared.reserved.0     --------------------------
	.section	.nv.shared.reserved.0,"aw",@nobits
	.weak		__nv_reservedSMEM_offset_0_alias
	.size		__nv_reservedSMEM_offset_0_alias, 0, 64
	.other		__nv_reservedSMEM_offset_0_alias,@"STO_CUDA_RESERVED_SHARED STV_DEFAULT"
__nv_reservedSMEM_offset_0_alias:
	.zero		0
	.zero		64


//--------------------- .nv.shared._Z25reduce_rows_par_16_determILi4ELi16384EEvPfS0_ --------------------------
	.section	.nv.shared._Z25reduce_rows_par_16_determILi4ELi16384EEvPfS0_,"aw",@nobits
	.sectionflags	@""
	.align	4
.nv.shared._Z25reduce_rows_par_16_determILi4ELi16384EEvPfS0_:
	.zero		1088


//--------------------- .nv.shared._Z19reduce_rows_par_256ILi4ELi16384EEvPfS0_ --------------------------
	.section	.nv.shared._Z19reduce_rows_par_256ILi4ELi16384EEvPfS0_,"aw",@nobits
	.sectionflags	@""
	.align	4
.nv.shared._Z19reduce_rows_par_256ILi4ELi16384EEvPfS0_:
	.zero		2048


//--------------------- .nv.shared._Z18reduce_rows_par_64ILi4ELi16384EEvPfS0_ --------------------------
	.section	.nv.shared._Z18reduce_rows_par_64ILi4ELi16384EEvPfS0_,"aw",@nobits
	.sectionflags	@""
	.align	4
.nv.shared._Z18reduce_rows_par_64ILi4ELi16384EEvPfS0_:
	.zero		1280


//--------------------- .nv.shared._Z18reduce_rows_par_16ILi4ELi16384EEvPfS0_ --------------------------
	.section	.nv.shared._Z18reduce_rows_par_16ILi4ELi16384EEvPfS0_,"aw",@nobits
	.sectionflags	@""
	.align	4
.nv.shared._Z18reduce_rows_par_16ILi4ELi16384EEvPfS0_:
	.zero		1088


//--------------------- .nv.constant0._Z25reduce_rows_par_64_determILi4ELi16384EEvPfS0_ --------------------------
	.section	.nv.constant0._Z25reduce_rows_par_64_determILi4ELi16384EEvPfS0_,"a",@progbits
	.sectionflags	@""
	.align	4
.nv.constant0._Z25reduce_rows_par_64_determILi4ELi16384EEvPfS0_:
	.zero		912


//--------------------- .nv.constant0._Z25reduce_rows_par_16_determILi4ELi16384EEvPfS0_ --------------------------
	.section	.nv.constant0._Z25reduce_rows_par_16_determILi4ELi16384EEvPfS0_,"a",@progbits
	.sectionflags	@""
	.align	4
.nv.constant0._Z25reduce_rows_par_16_determILi4ELi16384EEvPfS0_:
	.zero		912


//--------------------- .nv.constant0._Z25reduce_rows_single_determILi4ELi16384EEvPfS0_ --------------------------
	.section	.nv.constant0._Z25reduce_rows_single_determILi4ELi16384EEvPfS0_,"a",@progbits
	.sectionflags	@""
	.align	4
.nv.constant0._Z25reduce_rows_single_determILi4ELi16384EEvPfS0_:
	.zero		912


//--------------------- .nv.constant0._Z19reduce_rows_par_256ILi4ELi16384EEvPfS0_ --------------------------
	.section	.nv.constant0._Z19reduce_rows_par_256ILi4ELi16384EEvPfS0_,"a",@progbits
	.sectionflags	@""
	.align	4
.nv.constant0._Z19reduce_rows_par_256ILi4ELi16384EEvPfS0_:
	.zero		912


//--------------------- .nv.constant0._Z18reduce_rows_par_64ILi4ELi16384EEvPfS0_ --------------------------
	.section	.nv.constant0._Z18reduce_rows_par_64ILi4ELi16384EEvPfS0_,"a",@progbits
	.sectionflags	@""
	.align	4
.nv.constant0._Z18reduce_rows_par_64ILi4ELi16384EEvPfS0_:
	.zero		912


//--------------------- .nv.constant0._Z18reduce_rows_par_16ILi4ELi16384EEvPfS0_ --------------------------
	.section	.nv.constant0._Z18reduce_rows_par_16ILi4ELi16384EEvPfS0_,"a",@progbits
	.sectionflags	@""
	.align	4
.nv.constant0._Z18reduce_rows_par_16ILi4ELi16384EEvPfS0_:
	.zero		912


//--------------------- .nv.constant0._Z23reduce_rows_single_backILi4ELi16384EEvPfS0_ --------------------------
	.section	.nv.constant0._Z23reduce_rows_single_backILi4ELi16384EEvPfS0_,"a",@progbits
	.sectionflags	@""
	.align	4
.nv.constant0._Z23reduce_rows_single_backILi4ELi16384EEvPfS0_:
	.zero		912


//--------------------- .nv.constant0._Z22reduce_rows_single_forILi4ELi16384EEvPfS0_ --------------------------
	.section	.nv.constant0._Z22reduce_rows_single_forILi4ELi16384EEvPfS0_,"a",@progbits
	.sectionflags	@""
	.align	4
.nv.constant0._Z22reduce_rows_single_forILi4ELi16384EEvPfS0_:
	.zero		912


//--------------------- SYMBOLS --------------------------

	.type		.nv.reservedSmem.offset0,@object
	.size		.nv.reservedSmem.offset0,0x4
	.type		.nv.reservedSmem.cap,@object
	.size		.nv.reservedSmem.cap,0x4
